	.target	sm_90a

	.elftype	@"ET_EXEC"


//--------------------- .note.nv.tkinfo           --------------------------
	.section	.note.nv.tkinfo,"",@"SHT_NOTE"
	.sectionflags	@"SHF_NOTE_NV_TKINFO"
	.tkinfo
        /*0018*/ 	.word	0x00000002
        /*0030*/ 	.string	""
        /*0030*/ 	.string	"ptxas"
        /*0030*/ 	.string	"Cuda compilation tools, release 13.0, V13.0.88"
        /*0030*/ 	.string	"Build cuda_13.0.r13.0/compiler.36424714_0"
        /*0030*/ 	.string	"-arch sm_90a -m 64 "



//--------------------- .note.nv.cuinfo           --------------------------
	.section	.note.nv.cuinfo,"",@"SHT_NOTE"
	.sectionflags	@"SHF_NOTE_NV_CUINFO"
        /*0018*/ 	.short	0x0002
        /*001a*/ 	.short	0x005a
        /*001c*/ 	.short	0x0082
	.zero		2


//--------------------- .nv.info                  --------------------------
	.section	.nv.info,"",@"SHT_CUDA_INFO"
	.align	4


	//----- nvinfo : EIATTR_REGCOUNT
	.align		4
        /*0000*/ 	.byte	0x04, 0x2f
        /*0002*/ 	.short	(.L_15 - .L_14)
	.align		4
.L_14:
        /*0004*/ 	.word	index@(_ZN7cutlass13device_kernelINS_4gemm6kernel13GemmUniversalIN4cute5tupleIJiiiiEEENS1_10collective13CollectiveMmaINS1_34MainloopSm90TmaGmmaWarpSpecializedILi3ENS5_IJNS4_1CILi1EEENSA_ILi2EEESB_EEENS1_32KernelTmaWarpSpecializedPingpongEEENS5_IJNSA_ILi64EEESG_NSA_ILi32EEEEEENS_10bfloat16_tENS5_IJlSB_lEEESJ_SK_NS4_8TiledMMAINS4_8MMA_AtomIJNS4_4SM904GMMA27MMA_64x64x16_F32BF16BF16_SSILNSO_5MajorE0ELSQ_0ELNSO_7ScaleInE1ELSR_1EEEEEENS4_6LayoutINS5_IJSB_SB_SB_EEENS5_IJNSA_ILi0EEESW_SW_EEEEENS5_IJNS4_10UnderscoreESZ_SZ_EEEEENS4_23SM90_TMA_LOAD_MULTICASTENS4_14ComposedLayoutINS4_7SwizzleILi2ELi4ELi3EEENS4_18smem_ptr_flag_bitsILi16EEENSU_INS5_IJNSA_ILi8EEESH_EEENS5_IJSH_SB_EEEEEEEvNS4_8identityENS4_13SM90_TMA_LOADES1C_vS1D_EENS_8epilogue10collective6detail29Sm90TmaWarpSpecializedAdapterINS1H_15DefaultEpilogueISJ_SK_SK_NS1G_6thread17LinearCombinationISJ_Li1EffLNS1L_9ScaleType4KindE0ELNS_15FloatRoundStyleE2ESJ_EENS1_15EpilogueDefaultEEEEEvvEEEEvNT_6ParamsE)
        /*0008*/ 	.word	0x000000a8


	//----- nvinfo : EIATTR_FRAME_SIZE
	.align		4
.L_15:
        /*000c*/ 	.byte	0x04, 0x11
        /*000e*/ 	.short	(.L_17 - .L_16)
	.align		4
.L_16:
        /*0010*/ 	.word	index@(_ZN7cutlass13device_kernelINS_4gemm6kernel13GemmUniversalIN4cute5tupleIJiiiiEEENS1_10collective13CollectiveMmaINS1_34MainloopSm90TmaGmmaWarpSpecializedILi3ENS5_IJNS4_1CILi1EEENSA_ILi2EEESB_EEENS1_32KernelTmaWarpSpecializedPingpongEEENS5_IJNSA_ILi64EEESG_NSA_ILi32EEEEEENS_10bfloat16_tENS5_IJlSB_lEEESJ_SK_NS4_8TiledMMAINS4_8MMA_AtomIJNS4_4SM904GMMA27MMA_64x64x16_F32BF16BF16_SSILNSO_5MajorE0ELSQ_0ELNSO_7ScaleInE1ELSR_1EEEEEENS4_6LayoutINS5_IJSB_SB_SB_EEENS5_IJNSA_ILi0EEESW_SW_EEEEENS5_IJNS4_10UnderscoreESZ_SZ_EEEEENS4_23SM90_TMA_LOAD_MULTICASTENS4_14ComposedLayoutINS4_7SwizzleILi2ELi4ELi3EEENS4_18smem_ptr_flag_bitsILi16EEENSU_INS5_IJNSA_ILi8EEESH_EEENS5_IJSH_SB_EEEEEEEvNS4_8identityENS4_13SM90_TMA_LOADES1C_vS1D_EENS_8epilogue10collective6detail29Sm90TmaWarpSpecializedAdapterINS1H_15DefaultEpilogueISJ_SK_SK_NS1G_6thread17LinearCombinationISJ_Li1EffLNS1L_9ScaleType4KindE0ELNS_15FloatRoundStyleE2ESJ_EENS1_15EpilogueDefaultEEEEEvvEEEEvNT_6ParamsE)
        /*0014*/ 	.word	0x00000008


	//----- nvinfo : EIATTR_MIN_STACK_SIZE
	.align		4
.L_17:
        /*0018*/ 	.byte	0x04, 0x12
        /*001a*/ 	.short	(.L_19 - .L_18)
	.align		4
.L_18:
        /*001c*/ 	.word	index@(_ZN7cutlass13device_kernelINS_4gemm6kernel13GemmUniversalIN4cute5tupleIJiiiiEEENS1_10collective13CollectiveMmaINS1_34MainloopSm90TmaGmmaWarpSpecializedILi3ENS5_IJNS4_1CILi1EEENSA_ILi2EEESB_EEENS1_32KernelTmaWarpSpecializedPingpongEEENS5_IJNSA_ILi64EEESG_NSA_ILi32EEEEEENS_10bfloat16_tENS5_IJlSB_lEEESJ_SK_NS4_8TiledMMAINS4_8MMA_AtomIJNS4_4SM904GMMA27MMA_64x64x16_F32BF16BF16_SSILNSO_5MajorE0ELSQ_0ELNSO_7ScaleInE1ELSR_1EEEEEENS4_6LayoutINS5_IJSB_SB_SB_EEENS5_IJNSA_ILi0EEESW_SW_EEEEENS5_IJNS4_10UnderscoreESZ_SZ_EEEEENS4_23SM90_TMA_LOAD_MULTICASTENS4_14ComposedLayoutINS4_7SwizzleILi2ELi4ELi3EEENS4_18smem_ptr_flag_bitsILi16EEENSU_INS5_IJNSA_ILi8EEESH_EEENS5_IJSH_SB_EEEEEEEvNS4_8identityENS4_13SM90_TMA_LOADES1C_vS1D_EENS_8epilogue10collective6detail29Sm90TmaWarpSpecializedAdapterINS1H_15DefaultEpilogueISJ_SK_SK_NS1G_6thread17LinearCombinationISJ_Li1EffLNS1L_9ScaleType4KindE0ELNS_15FloatRoundStyleE2ESJ_EENS1_15EpilogueDefaultEEEEEvvEEEEvNT_6ParamsE)
        /*0020*/ 	.word	0x00000008
.L_19:


//--------------------- .nv.compat                --------------------------
	.section	.nv.compat,"",@"SHT_CUDA_COMPAT_INFO"
	.align	4
        /*0000*/ 	.byte	0x02, 0x09, 0x01, 0x00, 0x02, 0x02, 0x04, 0x00, 0x02, 0x05, 0x05, 0x00, 0x03, 0x07, 0x01, 0x01
        /*0010*/ 	.byte	0x02, 0x03, 0x01, 0x00, 0x02, 0x06, 0x01, 0x00, 0x04, 0x0b, 0x08, 0x00, 0x00, 0x00, 0x00, 0x00
        /*0020*/ 	.byte	0x00, 0x00, 0x00, 0x00


//--------------------- .nv.info._ZN7cutlass13device_kernelINS_4gemm6kernel13GemmUniversalIN4cute5tupleIJiiiiEEENS1_10collective13CollectiveMmaINS1_34MainloopSm90TmaGmmaWarpSpecializedILi3ENS5_IJNS4_1CILi1EEENSA_ILi2EEESB_EEENS1_32KernelTmaWarpSpecializedPingpongEEENS5_IJNSA_ILi64EEESG_NSA_ILi32EEEEEENS_10bfloat16_tENS5_IJlSB_lEEESJ_SK_NS4_8TiledMMAINS4_8MMA_AtomIJNS4_4SM904GMMA27MMA_64x64x16_F32BF16BF16_SSILNSO_5MajorE0ELSQ_0ELNSO_7ScaleInE1ELSR_1EEEEEENS4_6LayoutINS5_IJSB_SB_SB_EEENS5_IJNSA_ILi0EEESW_SW_EEEEENS5_IJNS4_10UnderscoreESZ_SZ_EEEEENS4_23SM90_TMA_LOAD_MULTICASTENS4_14ComposedLayoutINS4_7SwizzleILi2ELi4ELi3EEENS4_18smem_ptr_flag_bitsILi16EEENSU_INS5_IJNSA_ILi8EEESH_EEENS5_IJSH_SB_EEEEEEEvNS4_8identityENS4_13SM90_TMA_LOADES1C_vS1D_EENS_8epilogue10collective6detail29Sm90TmaWarpSpecializedAdapterINS1H_15DefaultEpilogueISJ_SK_SK_NS1G_6thread17LinearCombinationISJ_Li1EffLNS1L_9ScaleType4KindE0ELNS_15FloatRoundStyleE2ESJ_EENS1_15EpilogueDefaultEEEEEvvEEEEvNT_6ParamsE --------------------------
	.section	.nv.info._ZN7cutlass13device_kernelINS_4gemm6kernel13GemmUniversalIN4cute5tupleIJiiiiEEENS1_10collective13CollectiveMmaINS1_34MainloopSm90TmaGmmaWarpSpecializedILi3ENS5_IJNS4_1CILi1EEENSA_ILi2EEESB_EEENS1_32KernelTmaWarpSpecializedPingpongEEENS5_IJNSA_ILi64EEESG_NSA_ILi32EEEEEENS_10bfloat16_tENS5_IJlSB_lEEESJ_SK_NS4_8TiledMMAINS4_8MMA_AtomIJNS4_4SM904GMMA27MMA_64x64x16_F32BF16BF16_SSILNSO_5MajorE0ELSQ_0ELNSO_7ScaleInE1ELSR_1EEEEEENS4_6LayoutINS5_IJSB_SB_SB_EEENS5_IJNSA_ILi0EEESW_SW_EEEEENS5_IJNS4_10UnderscoreESZ_SZ_EEEEENS4_23SM90_TMA_LOAD_MULTICASTENS4_14ComposedLayoutINS4_7SwizzleILi2ELi4ELi3EEENS4_18smem_ptr_flag_bitsILi16EEENSU_INS5_IJNSA_ILi8EEESH_EEENS5_IJSH_SB_EEEEEEEvNS4_8identityENS4_13SM90_TMA_LOADES1C_vS1D_EENS_8epilogue10collective6detail29Sm90TmaWarpSpecializedAdapterINS1H_15DefaultEpilogueISJ_SK_SK_NS1G_6thread17LinearCombinationISJ_Li1EffLNS1L_9ScaleType4KindE0ELNS_15FloatRoundStyleE2ESJ_EENS1_15EpilogueDefaultEEEEEvvEEEEvNT_6ParamsE,"",@"SHT_CUDA_INFO"
	.sectionflags	@""
	.align	4


	//----- nvinfo : EIATTR_CUDA_API_VERSION
	.align		4
        /*0000*/ 	.byte	0x04, 0x37
        /*0002*/ 	.short	(.L_21 - .L_20)
.L_20:
        /*0004*/ 	.word	0x00000082


	//----- nvinfo : EIATTR_KPARAM_INFO
	.align		4
.L_21:
        /*0008*/ 	.byte	0x04, 0x17
        /*000a*/ 	.short	(.L_23 - .L_22)
.L_22:
        /*000c*/ 	.word	0x00000000
        /*0010*/ 	.short	0x0000
        /*0012*/ 	.short	0x0070
        /*0014*/ 	.byte	0x00, 0xf0, 0x01, 0x10


	//----- nvinfo : EIATTR_SPARSE_MMA_MASK
	.align		4
.L_23:
        /*0018*/ 	.byte	0x03, 0x50
        /*001a*/ 	.short	0x0000


	//----- nvinfo : EIATTR_MAXREG_COUNT
	.align		4
        /*001c*/ 	.byte	0x03, 0x1b
        /*001e*/ 	.short	0x00a8


	//----- nvinfo : EIATTR_NUM_BARRIERS
	.align		4
        /*0020*/ 	.byte	0x02, 0x4c
        /*0022*/ 	.byte	0x01
	.zero		1


	//----- nvinfo : EIATTR_EXTERNS
	.align		4
        /*0024*/ 	.byte	0x04, 0x0f
        /*0026*/ 	.short	(.L_25 - .L_24)


	//   ....[0]....
	.align		4
.L_24:
        /*0028*/ 	.word	index@(__assertfail)


	//----- nvinfo : EIATTR_ANNOTATIONS
	.align		4
.L_25:
        /*002c*/ 	.byte	0x04, 0x55
        /*002e*/ 	.short	(.L_27 - .L_26)


	//   ....[0]....
.L_26:
        /*0030*/ 	.word	0x00000001
        /*0034*/ 	.byte	0x20, 0x0d, 0x00, 0x00, 0x01, 0x00, 0x00, 0x00, 0xa0, 0x42, 0x00, 0x00, 0x01, 0x00, 0x00, 0x00
        /*0044*/ 	.byte	0x20, 0x4f, 0x00, 0x00


	//----- nvinfo : EIATTR_MERCURY_ISA_VERSION
	.align		4
.L_27:
        /*0048*/ 	.byte	0x03, 0x5f
        /*004a*/ 	.short	0x0101


	//----- nvinfo : EIATTR_INT_WARP_WIDE_INSTR_OFFSETS
	.align		4
        /*004c*/ 	.byte	0x04, 0x31
        /*004e*/ 	.short	(.L_29 - .L_28)


	//   ....[0]....
.L_28:
        /*0050*/ 	.word	0x00000470


	//   ....[1]....
        /*0054*/ 	.word	0x000004b0


	//   ....[2]....
        /*0058*/ 	.word	0x000005f0


	//   ....[3]....
        /*005c*/ 	.word	0x00000600


	//   ....[4]....
        /*0060*/ 	.word	0x00000620


	//   ....[5]....
        /*0064*/ 	.word	0x00000640


	//   ....[6]....
        /*0068*/ 	.word	0x000006f0


	//   ....[7]....
        /*006c*/ 	.word	0x00000740


	//   ....[8]....
        /*0070*/ 	.word	0x00001d90


	//----- nvinfo : EIATTR_COOP_GROUP_MASK_REGIDS
	.align		4
.L_29:
        /*0074*/ 	.byte	0x04, 0x29
        /*0076*/ 	.short	(.L_31 - .L_30)


	//   ....[0]....
.L_30:
        /*0078*/ 	.word	0xffffffff


	//   ....[1]....
        /*007c*/ 	.word	0xffffffff


	//   ....[2]....
        /*0080*/ 	.word	0xffffffff


	//   ....[3]....
        /*0084*/ 	.word	0xffffffff


	//   ....[4]....
        /*0088*/ 	.word	0xffffffff


	//   ....[5]....
        /*008c*/ 	.word	0xffffffff


	//   ....[6]....
        /*0090*/ 	.word	0xffffffff


	//----- nvinfo : EIATTR_COOP_GROUP_INSTR_OFFSETS
	.align		4
.L_31:
        /*0094*/ 	.byte	0x04, 0x28
        /*0096*/ 	.short	(.L_33 - .L_32)


	//   ....[0]....
.L_32:
        /*0098*/ 	.word	0x00000070


	//   ....[1]....
        /*009c*/ 	.word	0x00000080


	//   ....[2]....
        /*00a0*/ 	.word	0x00000140


	//   ....[3]....
        /*00a4*/ 	.word	0x000002b0


	//   ....[4]....
        /*00a8*/ 	.word	0x000002f0


	//   ....[5]....
        /*00ac*/ 	.word	0x00000790


	//   ....[6]....
        /*00b0*/ 	.word	0x000008c0


	//----- nvinfo : EIATTR_REG_RECONFIG
	.align		4
.L_33:
        /*00b4*/ 	.byte	0x01, 0x54
	.zero		2


	//----- nvinfo : EIATTR_SYSCALL_OFFSETS
	.align		4
        /*00b8*/ 	.byte	0x04, 0x46
        /*00ba*/ 	.short	(.L_35 - .L_34)


	//   ....[0]....
.L_34:
        /*00bc*/ 	.word	0x000017d0


	//----- nvinfo : EIATTR_MBARRIER_INSTR_OFFSETS
	.align		4
.L_35:
        /*00c0*/ 	.byte	0x04, 0x39
        /*00c2*/ 	.short	(.L_37 - .L_36)


	//   ....[0]....
.L_36:
        /*00c4*/ 	.word	0x00000240
        /*00c8*/ 	.word	0x000000ff
        /*00cc*/ 	.word	0x00000000
        /*00d0*/ 	.short	0x0100
        /*00d2*/ 	.byte	0x08
	.zero		1


	//   ....[1]....
        /*00d4*/ 	.word	0x00000250
        /*00d8*/ 	.word	0x000000ff
        /*00dc*/ 	.word	0x00000018
        /*00e0*/ 	.short	0x0100
        /*00e2*/ 	.byte	0x08
	.zero		1


	//   ....[2]....
        /*00e4*/ 	.word	0x00000260
        /*00e8*/ 	.word	0x000000ff
        /*00ec*/ 	.word	0x00000008
        /*00f0*/ 	.short	0x0100
        /*00f2*/ 	.byte	0x08
	.zero		1


	//   ....[3]....
        /*00f4*/ 	.word	0x00000270
        /*00f8*/ 	.word	0x000000ff
        /*00fc*/ 	.word	0x00000020
        /*0100*/ 	.short	0x0100
        /*0102*/ 	.byte	0x08
	.zero		1


	//   ....[4]....
        /*0104*/ 	.word	0x00000280
        /*0108*/ 	.word	0x000000ff
        /*010c*/ 	.word	0x00000010
        /*0110*/ 	.short	0x0100
        /*0112*/ 	.byte	0x08
	.zero		1


	//   ....[5]....
        /*0114*/ 	.word	0x00000290
        /*0118*/ 	.word	0x000000ff
        /*011c*/ 	.word	0x00000028
        /*0120*/ 	.short	0x0100
        /*0122*/ 	.byte	0x08
	.zero		1


	//   ....[6]....
        /*0124*/ 	.word	0x00000770
        /*0128*/ 	.word	0x000000ff
        /*012c*/ 	.word	0x00000060
        /*0130*/ 	.short	0x0100
        /*0132*/ 	.byte	0x08
	.zero		1


	//   ....[7]....
        /*0134*/ 	.word	0x00000810
        /*0138*/ 	.word	0x000000ff
        /*013c*/ 	.word	0x00000068
        /*0140*/ 	.short	0x0100
        /*0142*/ 	.byte	0x08
	.zero		1


	//   ....[8]....
        /*0144*/ 	.word	0x00000840
        /*0148*/ 	.word	0x000000ff
        /*014c*/ 	.word	0x00000040
        /*0150*/ 	.short	0x0100
        /*0152*/ 	.byte	0x09
	.zero		1


	//   ....[9]....
        /*0154*/ 	.word	0x00000850
        /*0158*/ 	.word	0x000000ff
        /*015c*/ 	.word	0x00000048
        /*0160*/ 	.short	0x0100
        /*0162*/ 	.byte	0x09
	.zero		1


	//   ....[10]....
        /*0164*/ 	.word	0x00000860
        /*0168*/ 	.word	0x000000ff
        /*016c*/ 	.word	0x00000050
        /*0170*/ 	.short	0x0100
        /*0172*/ 	.byte	0x09
	.zero		1


	//   ....[11]....
        /*0174*/ 	.word	0x00000870
        /*0178*/ 	.word	0x000000ff
        /*017c*/ 	.word	0x00000058
        /*0180*/ 	.short	0x0100
        /*0182*/ 	.byte	0x09
	.zero		1


	//   ....[12]....
        /*0184*/ 	.word	0x000016b0
        /*0188*/ 	.word	0x0000003e
        /*018c*/ 	.word	0x00000000
        /*0190*/ 	.short	0x010a
        /*0192*/ 	.byte	0x2a
	.zero		1


	//   ....[13]....
        /*0194*/ 	.word	0x00001850
        /*0198*/ 	.word	0x00000003
        /*019c*/ 	.word	0x00000000
        /*01a0*/ 	.short	0x010a
        /*01a2*/ 	.byte	0x3f
	.zero		1


	//   ....[14]....
        /*01a4*/ 	.word	0x00001890
        /*01a8*/ 	.word	0x00000003
        /*01ac*/ 	.word	0x00000000
        /*01b0*/ 	.short	0x010a
        /*01b2*/ 	.byte	0x3f
	.zero		1


	//   ....[15]....
        /*01b4*/ 	.word	0x00001a90
        /*01b8*/ 	.word	0x000000ff
        /*01bc*/ 	.word	0x00000000
        /*01c0*/ 	.short	0x010a
        /*01c2*/ 	.byte	0x04
	.zero		1


	//   ....[16]....
        /*01c4*/ 	.word	0x00001ad0
        /*01c8*/ 	.word	0x000000ff
        /*01cc*/ 	.word	0x00000000
        /*01d0*/ 	.short	0x010a
        /*01d2*/ 	.byte	0x04
	.zero		1


	//   ....[17]....
        /*01d4*/ 	.word	0x00001c30
        /*01d8*/ 	.word	0x00000005
        /*01dc*/ 	.word	0x00000000
        /*01e0*/ 	.short	0x0101
        /*01e2*/ 	.byte	0x3f
	.zero		1


	//   ....[18]....
        /*01e4*/ 	.word	0x00001d30
        /*01e8*/ 	.word	0x0000003f
        /*01ec*/ 	.word	0x00000000
        /*01f0*/ 	.short	0x0101
        /*01f2*/ 	.byte	0x2f
	.zero		1


	//   ....[19]....
        /*01f4*/ 	.word	0x00001e30
        /*01f8*/ 	.word	0x00000003
        /*01fc*/ 	.word	0x00000000
        /*0200*/ 	.short	0x0101
        /*0202*/ 	.byte	0x3f
	.zero		1


	//   ....[20]....
        /*0204*/ 	.word	0x00001ef0
        /*0208*/ 	.word	0x0000003e
        /*020c*/ 	.word	0x00000010
        /*0210*/ 	.short	0x010a
        /*0212*/ 	.byte	0x2a
	.zero		1


	//   ....[21]....
        /*0214*/ 	.word	0x000042c0
        /*0218*/ 	.word	0x00000041
        /*021c*/ 	.word	0x00000000
        /*0220*/ 	.short	0x0101
        /*0222*/ 	.byte	0x2f
	.zero		1


	//   ....[22]....
        /*0224*/ 	.word	0x00004c60
        /*0228*/ 	.word	0x0000000c
        /*022c*/ 	.word	0x00000018
        /*0230*/ 	.short	0x010a
        /*0232*/ 	.byte	0x3f
	.zero		1


	//   ....[23]....
        /*0234*/ 	.word	0x00005030
        /*0238*/ 	.word	0x00000004
        /*023c*/ 	.word	0x00000068
        /*0240*/ 	.short	0x0101
        /*0242*/ 	.byte	0x3f
	.zero		1


	//   ....[24]....
        /*0244*/ 	.word	0x000057b0
        /*0248*/ 	.word	0x00000007
        /*024c*/ 	.word	0x00000000
        /*0250*/ 	.short	0x010a
        /*0252*/ 	.byte	0x3f
	.zero		1


	//   ....[25]....
        /*0254*/ 	.word	0x00005830
        /*0258*/ 	.word	0x00000009
        /*025c*/ 	.word	0x00000000
        /*0260*/ 	.short	0x010a
        /*0262*/ 	.byte	0x3f
	.zero		1


	//   ....[26]....
        /*0264*/ 	.word	0x000058c0
        /*0268*/ 	.word	0x00000003
        /*026c*/ 	.word	0x00000000
        /*0270*/ 	.short	0x010a
        /*0272*/ 	.byte	0x3f
	.zero		1


	//   ....[27]....
        /*0274*/ 	.word	0x00005920
        /*0278*/ 	.word	0x00000040
        /*027c*/ 	.word	0x00000000
        /*0280*/ 	.short	0x010a
        /*0282*/ 	.byte	0x3f
	.zero		1


	//   ....[28]....
        /*0284*/ 	.word	0x00005970
        /*0288*/ 	.word	0x00000003
        /*028c*/ 	.word	0x00000000
        /*0290*/ 	.short	0x010a
        /*0292*/ 	.byte	0x3f
	.zero		1


	//   ....[29]....
        /*0294*/ 	.word	0x000059d0
        /*0298*/ 	.word	0x00000005
        /*029c*/ 	.word	0x00000000
        /*02a0*/ 	.short	0x010a
        /*02a2*/ 	.byte	0x3f
	.zero		1


	//   ....[30]....
        /*02a4*/ 	.word	0x00005a20
        /*02a8*/ 	.word	0x00000040
        /*02ac*/ 	.word	0x00000010
        /*02b0*/ 	.short	0x010a
        /*02b2*/ 	.byte	0x3f
	.zero		1


	//   ....[31]....
        /*02b4*/ 	.word	0x00005af0
        /*02b8*/ 	.word	0x0000000c
        /*02bc*/ 	.word	0x00000018
        /*02c0*/ 	.short	0x010a
        /*02c2*/ 	.byte	0x3f
	.zero		1


	//   ....[32]....
        /*02c4*/ 	.word	0x00005bc0
        /*02c8*/ 	.word	0x00000007
        /*02cc*/ 	.word	0x00000000
        /*02d0*/ 	.short	0x010a
        /*02d2*/ 	.byte	0x3f
	.zero		1


	//   ....[33]....
        /*02d4*/ 	.word	0x00005c10
        /*02d8*/ 	.word	0x00000009
        /*02dc*/ 	.word	0x00000000
        /*02e0*/ 	.short	0x010a
        /*02e2*/ 	.byte	0x3f
	.zero		1


	//----- nvinfo : EIATTR_NUM_MBARRIERS
	.align		4
.L_37:
        /*02e4*/ 	.byte	0x03, 0x38
        /*02e6*/ 	.short	0x000c


	//----- nvinfo : EIATTR_EXIT_INSTR_OFFSETS
	.align		4
        /*02e8*/ 	.byte	0x04, 0x1c
        /*02ea*/ 	.short	(.L_39 - .L_38)


	//   ....[0]....
.L_38:
        /*02ec*/ 	.word	0x00001360


	//   ....[1]....
        /*02f0*/ 	.word	0x000013c0


	//   ....[2]....
        /*02f4*/ 	.word	0x00004950


	//   ....[3]....
        /*02f8*/ 	.word	0x00004980


	//   ....[4]....
        /*02fc*/ 	.word	0x00005910


	//----- nvinfo : EIATTR_MAX_THREADS
	.align		4
.L_39:
        /*0300*/ 	.byte	0x04, 0x05
        /*0302*/ 	.short	(.L_41 - .L_40)
.L_40:
        /*0304*/ 	.word	0x00000180
        /*0308*/ 	.word	0x00000001
        /*030c*/ 	.word	0x00000001


	//----- nvinfo : EIATTR_CRS_STACK_SIZE
	.align		4
.L_41:
        /*0310*/ 	.byte	0x04, 0x1e
        /*0312*/ 	.short	(.L_43 - .L_42)
.L_42:
        /*0314*/ 	.word	0x00000000


	//----- nvinfo : EIATTR_CBANK_PARAM_SIZE
	.align		4
.L_43:
        /*0318*/ 	.byte	0x03, 0x19
        /*031a*/ 	.short	0x0470


	//----- nvinfo : EIATTR_PARAM_CBANK
	.align		4
        /*031c*/ 	.byte	0x04, 0x0a
        /*031e*/ 	.short	(.L_45 - .L_44)
	.align		4
.L_44:
        /*0320*/ 	.word	index@(.nv.constant0._ZN7cutlass13device_kernelINS_4gemm6kernel13GemmUniversalIN4cute5tupleIJiiiiEEENS1_10collective13CollectiveMmaINS1_34MainloopSm90TmaGmmaWarpSpecializedILi3ENS5_IJNS4_1CILi1EEENSA_ILi2EEESB_EEENS1_32KernelTmaWarpSpecializedPingpongEEENS5_IJNSA_ILi64EEESG_NSA_ILi32EEEEEENS_10bfloat16_tENS5_IJlSB_lEEESJ_SK_NS4_8TiledMMAINS4_8MMA_AtomIJNS4_4SM904GMMA27MMA_64x64x16_F32BF16BF16_SSILNSO_5MajorE0ELSQ_0ELNSO_7ScaleInE1ELSR_1EEEEEENS4_6LayoutINS5_IJSB_SB_SB_EEENS5_IJNSA_ILi0EEESW_SW_EEEEENS5_IJNS4_10UnderscoreESZ_SZ_EEEEENS4_23SM90_TMA_LOAD_MULTICASTENS4_14ComposedLayoutINS4_7SwizzleILi2ELi4ELi3EEENS4_18smem_ptr_flag_bitsILi16EEENSU_INS5_IJNSA_ILi8EEESH_EEENS5_IJSH_SB_EEEEEEEvNS4_8identityENS4_13SM90_TMA_LOADES1C_vS1D_EENS_8epilogue10collective6detail29Sm90TmaWarpSpecializedAdapterINS1H_15DefaultEpilogueISJ_SK_SK_NS1G_6thread17LinearCombinationISJ_Li1EffLNS1L_9ScaleType4KindE0ELNS_15FloatRoundStyleE2ESJ_EENS1_15EpilogueDefaultEEEEEvvEEEEvNT_6ParamsE)
        /*0324*/ 	.short	0x0210
        /*0326*/ 	.short	0x0470


	//----- nvinfo : EIATTR_SW_WAR
	.align		4
.L_45:
        /*0328*/ 	.byte	0x04, 0x36
        /*032a*/ 	.short	(.L_47 - .L_46)
.L_46:
        /*032c*/ 	.word	0x00000008
.L_47:


//--------------------- .nv.callgraph             --------------------------
	.section	.nv.callgraph,"",@"SHT_CUDA_CALLGRAPH"
	.align	4
	.sectionentsize	8
	.align		4
        /*0000*/ 	.word	0x00000000
	.align		4
        /*0004*/ 	.word	0xffffffff
	.align		4
        /*0008*/ 	.word	index@(_ZN7cutlass13device_kernelINS_4gemm6kernel13GemmUniversalIN4cute5tupleIJiiiiEEENS1_10collective13CollectiveMmaINS1_34MainloopSm90TmaGmmaWarpSpecializedILi3ENS5_IJNS4_1CILi1EEENSA_ILi2EEESB_EEENS1_32KernelTmaWarpSpecializedPingpongEEENS5_IJNSA_ILi64EEESG_NSA_ILi32EEEEEENS_10bfloat16_tENS5_IJlSB_lEEESJ_SK_NS4_8TiledMMAINS4_8MMA_AtomIJNS4_4SM904GMMA27MMA_64x64x16_F32BF16BF16_SSILNSO_5MajorE0ELSQ_0ELNSO_7ScaleInE1ELSR_1EEEEEENS4_6LayoutINS5_IJSB_SB_SB_EEENS5_IJNSA_ILi0EEESW_SW_EEEEENS5_IJNS4_10UnderscoreESZ_SZ_EEEEENS4_23SM90_TMA_LOAD_MULTICASTENS4_14ComposedLayoutINS4_7SwizzleILi2ELi4ELi3EEENS4_18smem_ptr_flag_bitsILi16EEENSU_INS5_IJNSA_ILi8EEESH_EEENS5_IJSH_SB_EEEEEEEvNS4_8identityENS4_13SM90_TMA_LOADES1C_vS1D_EENS_8epilogue10collective6detail29Sm90TmaWarpSpecializedAdapterINS1H_15DefaultEpilogueISJ_SK_SK_NS1G_6thread17LinearCombinationISJ_Li1EffLNS1L_9ScaleType4KindE0ELNS_15FloatRoundStyleE2ESJ_EENS1_15EpilogueDefaultEEEEEvvEEEEvNT_6ParamsE)
	.align		4
        /*000c*/ 	.word	index@(__assertfail)
	.align		4
        /*0010*/ 	.word	0x00000000
	.align		4
        /*0014*/ 	.word	0xfffffffe
	.align		4
        /*0018*/ 	.word	0x00000000
	.align		4
        /*001c*/ 	.word	0xfffffffd
	.align		4
        /*0020*/ 	.word	0x00000000
	.align		4
        /*0024*/ 	.word	0xfffffffc


//--------------------- .nv.constant4             --------------------------
	.section	.nv.constant4,"a",@progbits
	.align	8
	.align		8
.nv.constant4:
        /*0000*/ 	.dword	__assertfail
	.align		8
        /*0008*/ 	.dword	__unnamed_1
	.align		8
        /*0010*/ 	.dword	_ZN39_INTERNAL_0f52b05c_4_k_cu_8b54fda9_28774cuda3std3__45__cpo5beginE
	.align		8
        /*0018*/ 	.dword	_ZN39_INTERNAL_0f52b05c_4_k_cu_8b54fda9_28774cuda3std3__45__cpo3endE
	.align		8
        /*0020*/ 	.dword	_ZN39_INTERNAL_0f52b05c_4_k_cu_8b54fda9_28774cuda3std3__45__cpo6cbeginE
	.align		8
        /*0028*/ 	.dword	_ZN39_INTERNAL_0f52b05c_4_k_cu_8b54fda9_28774cuda3std3__45__cpo4cendE
	.align		8
        /*0030*/ 	.dword	_ZN39_INTERNAL_0f52b05c_4_k_cu_8b54fda9_28774cuda3std3__441_GLOBAL__N__0f52b05c_4_k_cu_8b54fda9_28776ignoreE
	.align		8
        /*0038*/ 	.dword	_ZN39_INTERNAL_0f52b05c_4_k_cu_8b54fda9_28774cuda3std3__419piecewise_constructE
	.align		8
        /*0040*/ 	.dword	_ZN39_INTERNAL_0f52b05c_4_k_cu_8b54fda9_28774cuda3std3__48in_placeE
	.align		8
        /*0048*/ 	.dword	_ZN39_INTERNAL_0f52b05c_4_k_cu_8b54fda9_28774cuda3std6ranges3__45__cpo4swapE
	.align		8
        /*0050*/ 	.dword	_ZN39_INTERNAL_0f52b05c_4_k_cu_8b54fda9_28774cuda3std6ranges3__45__cpo9iter_moveE
	.align		8
        /*0058*/ 	.dword	_ZN39_INTERNAL_0f52b05c_4_k_cu_8b54fda9_28774cute7productE
	.align		8
        /*0060*/ 	.dword	_ZN39_INTERNAL_0f52b05c_4_k_cu_8b54fda9_28774cute1_E
	.align		8
        /*0068*/ 	.dword	$str$22
	.align		8
        /*0070*/ 	.dword	$str$23


//--------------------- .text._ZN7cutlass13device_kernelINS_4gemm6kernel13GemmUniversalIN4cute5tupleIJiiiiEEENS1_10collective13CollectiveMmaINS1_34MainloopSm90TmaGmmaWarpSpecializedILi3ENS5_IJNS4_1CILi1EEENSA_ILi2EEESB_EEENS1_32KernelTmaWarpSpecializedPingpongEEENS5_IJNSA_ILi64EEESG_NSA_ILi32EEEEEENS_10bfloat16_tENS5_IJlSB_lEEESJ_SK_NS4_8TiledMMAINS4_8MMA_AtomIJNS4_4SM904GMMA27MMA_64x64x16_F32BF16BF16_SSILNSO_5MajorE0ELSQ_0ELNSO_7ScaleInE1ELSR_1EEEEEENS4_6LayoutINS5_IJSB_SB_SB_EEENS5_IJNSA_ILi0EEESW_SW_EEEEENS5_IJNS4_10UnderscoreESZ_SZ_EEEEENS4_23SM90_TMA_LOAD_MULTICASTENS4_14ComposedLayoutINS4_7SwizzleILi2ELi4ELi3EEENS4_18smem_ptr_flag_bitsILi16EEENSU_INS5_IJNSA_ILi8EEESH_EEENS5_IJSH_SB_EEEEEEEvNS4_8identityENS4_13SM90_TMA_LOADES1C_vS1D_EENS_8epilogue10collective6detail29Sm90TmaWarpSpecializedAdapterINS1H_15DefaultEpilogueISJ_SK_SK_NS1G_6thread17LinearCombinationISJ_Li1EffLNS1L_9ScaleType4KindE0ELNS_15FloatRoundStyleE2ESJ_EENS1_15EpilogueDefaultEEEEEvvEEEEvNT_6ParamsE --------------------------
	.section	.text._ZN7cutlass13device_kernelINS_4gemm6kernel13GemmUniversalIN4cute5tupleIJiiiiEEENS1_10collective13CollectiveMmaINS1_34MainloopSm90TmaGmmaWarpSpecializedILi3ENS5_IJNS4_1CILi1EEENSA_ILi2EEESB_EEENS1_32KernelTmaWarpSpecializedPingpongEEENS5_IJNSA_ILi64EEESG_NSA_ILi32EEEEEENS_10bfloat16_tENS5_IJlSB_lEEESJ_SK_NS4_8TiledMMAINS4_8MMA_AtomIJNS4_4SM904GMMA27MMA_64x64x16_F32BF16BF16_SSILNSO_5MajorE0ELSQ_0ELNSO_7ScaleInE1ELSR_1EEEEEENS4_6LayoutINS5_IJSB_SB_SB_EEENS5_IJNSA_ILi0EEESW_SW_EEEEENS5_IJNS4_10UnderscoreESZ_SZ_EEEEENS4_23SM90_TMA_LOAD_MULTICASTENS4_14ComposedLayoutINS4_7SwizzleILi2ELi4ELi3EEENS4_18smem_ptr_flag_bitsILi16EEENSU_INS5_IJNSA_ILi8EEESH_EEENS5_IJSH_SB_EEEEEEEvNS4_8identityENS4_13SM90_TMA_LOADES1C_vS1D_EENS_8epilogue10collective6detail29Sm90TmaWarpSpecializedAdapterINS1H_15DefaultEpilogueISJ_SK_SK_NS1G_6thread17LinearCombinationISJ_Li1EffLNS1L_9ScaleType4KindE0ELNS_15FloatRoundStyleE2ESJ_EENS1_15EpilogueDefaultEEEEEvvEEEEvNT_6ParamsE,"ax",@progbits
	.align	128
.text._ZN7cutlass13device_kernelINS_4gemm6kernel13GemmUniversalIN4cute5tupleIJiiiiEEENS1_10collective13CollectiveMmaINS1_34MainloopSm90TmaGmmaWarpSpecializedILi3ENS5_IJNS4_1CILi1EEENSA_ILi2EEESB_EEENS1_32KernelTmaWarpSpecializedPingpongEEENS5_IJNSA_ILi64EEESG_NSA_ILi32EEEEEENS_10bfloat16_tENS5_IJlSB_lEEESJ_SK_NS4_8TiledMMAINS4_8MMA_AtomIJNS4_4SM904GMMA27MMA_64x64x16_F32BF16BF16_SSILNSO_5MajorE0ELSQ_0ELNSO_7ScaleInE1ELSR_1EEEEEENS4_6LayoutINS5_IJSB_SB_SB_EEENS5_IJNSA_ILi0EEESW_SW_EEEEENS5_IJNS4_10UnderscoreESZ_SZ_EEEEENS4_23SM90_TMA_LOAD_MULTICASTENS4_14ComposedLayoutINS4_7SwizzleILi2ELi4ELi3EEENS4_18smem_ptr_flag_bitsILi16EEENSU_INS5_IJNSA_ILi8EEESH_EEENS5_IJSH_SB_EEEEEEEvNS4_8identityENS4_13SM90_TMA_LOADES1C_vS1D_EENS_8epilogue10collective6detail29Sm90TmaWarpSpecializedAdapterINS1H_15DefaultEpilogueISJ_SK_SK_NS1G_6thread17LinearCombinationISJ_Li1EffLNS1L_9ScaleType4KindE0ELNS_15FloatRoundStyleE2ESJ_EENS1_15EpilogueDefaultEEEEEvvEEEEvNT_6ParamsE:
        .type           _ZN7cutlass13device_kernelINS_4gemm6kernel13GemmUniversalIN4cute5tupleIJiiiiEEENS1_10collective13CollectiveMmaINS1_34MainloopSm90TmaGmmaWarpSpecializedILi3ENS5_IJNS4_1CILi1EEENSA_ILi2EEESB_EEENS1_32KernelTmaWarpSpecializedPingpongEEENS5_IJNSA_ILi64EEESG_NSA_ILi32EEEEEENS_10bfloat16_tENS5_IJlSB_lEEESJ_SK_NS4_8TiledMMAINS4_8MMA_AtomIJNS4_4SM904GMMA27MMA_64x64x16_F32BF16BF16_SSILNSO_5MajorE0ELSQ_0ELNSO_7ScaleInE1ELSR_1EEEEEENS4_6LayoutINS5_IJSB_SB_SB_EEENS5_IJNSA_ILi0EEESW_SW_EEEEENS5_IJNS4_10UnderscoreESZ_SZ_EEEEENS4_23SM90_TMA_LOAD_MULTICASTENS4_14ComposedLayoutINS4_7SwizzleILi2ELi4ELi3EEENS4_18smem_ptr_flag_bitsILi16EEENSU_INS5_IJNSA_ILi8EEESH_EEENS5_IJSH_SB_EEEEEEEvNS4_8identityENS4_13SM90_TMA_LOADES1C_vS1D_EENS_8epilogue10collective6detail29Sm90TmaWarpSpecializedAdapterINS1H_15DefaultEpilogueISJ_SK_SK_NS1G_6thread17LinearCombinationISJ_Li1EffLNS1L_9ScaleType4KindE0ELNS_15FloatRoundStyleE2ESJ_EENS1_15EpilogueDefaultEEEEEvvEEEEvNT_6ParamsE,@function
        .size           _ZN7cutlass13device_kernelINS_4gemm6kernel13GemmUniversalIN4cute5tupleIJiiiiEEENS1_10collective13CollectiveMmaINS1_34MainloopSm90TmaGmmaWarpSpecializedILi3ENS5_IJNS4_1CILi1EEENSA_ILi2EEESB_EEENS1_32KernelTmaWarpSpecializedPingpongEEENS5_IJNSA_ILi64EEESG_NSA_ILi32EEEEEENS_10bfloat16_tENS5_IJlSB_lEEESJ_SK_NS4_8TiledMMAINS4_8MMA_AtomIJNS4_4SM904GMMA27MMA_64x64x16_F32BF16BF16_SSILNSO_5MajorE0ELSQ_0ELNSO_7ScaleInE1ELSR_1EEEEEENS4_6LayoutINS5_IJSB_SB_SB_EEENS5_IJNSA_ILi0EEESW_SW_EEEEENS5_IJNS4_10UnderscoreESZ_SZ_EEEEENS4_23SM90_TMA_LOAD_MULTICASTENS4_14ComposedLayoutINS4_7SwizzleILi2ELi4ELi3EEENS4_18smem_ptr_flag_bitsILi16EEENSU_INS5_IJNSA_ILi8EEESH_EEENS5_IJSH_SB_EEEEEEEvNS4_8identityENS4_13SM90_TMA_LOADES1C_vS1D_EENS_8epilogue10collective6detail29Sm90TmaWarpSpecializedAdapterINS1H_15DefaultEpilogueISJ_SK_SK_NS1G_6thread17LinearCombinationISJ_Li1EffLNS1L_9ScaleType4KindE0ELNS_15FloatRoundStyleE2ESJ_EENS1_15EpilogueDefaultEEEEEvvEEEEvNT_6ParamsE,(.L_x_135 - _ZN7cutlass13device_kernelINS_4gemm6kernel13GemmUniversalIN4cute5tupleIJiiiiEEENS1_10collective13CollectiveMmaINS1_34MainloopSm90TmaGmmaWarpSpecializedILi3ENS5_IJNS4_1CILi1EEENSA_ILi2EEESB_EEENS1_32KernelTmaWarpSpecializedPingpongEEENS5_IJNSA_ILi64EEESG_NSA_ILi32EEEEEENS_10bfloat16_tENS5_IJlSB_lEEESJ_SK_NS4_8TiledMMAINS4_8MMA_AtomIJNS4_4SM904GMMA27MMA_64x64x16_F32BF16BF16_SSILNSO_5MajorE0ELSQ_0ELNSO_7ScaleInE1ELSR_1EEEEEENS4_6LayoutINS5_IJSB_SB_SB_EEENS5_IJNSA_ILi0EEESW_SW_EEEEENS5_IJNS4_10UnderscoreESZ_SZ_EEEEENS4_23SM90_TMA_LOAD_MULTICASTENS4_14ComposedLayoutINS4_7SwizzleILi2ELi4ELi3EEENS4_18smem_ptr_flag_bitsILi16EEENSU_INS5_IJNSA_ILi8EEESH_EEENS5_IJSH_SB_EEEEEEEvNS4_8identityENS4_13SM90_TMA_LOADES1C_vS1D_EENS_8epilogue10collective6detail29Sm90TmaWarpSpecializedAdapterINS1H_15DefaultEpilogueISJ_SK_SK_NS1G_6thread17LinearCombinationISJ_Li1EffLNS1L_9ScaleType4KindE0ELNS_15FloatRoundStyleE2ESJ_EENS1_15EpilogueDefaultEEEEEvvEEEEvNT_6ParamsE)
        .other          _ZN7cutlass13device_kernelINS_4gemm6kernel13GemmUniversalIN4cute5tupleIJiiiiEEENS1_10collective13CollectiveMmaINS1_34MainloopSm90TmaGmmaWarpSpecializedILi3ENS5_IJNS4_1CILi1EEENSA_ILi2EEESB_EEENS1_32KernelTmaWarpSpecializedPingpongEEENS5_IJNSA_ILi64EEESG_NSA_ILi32EEEEEENS_10bfloat16_tENS5_IJlSB_lEEESJ_SK_NS4_8TiledMMAINS4_8MMA_AtomIJNS4_4SM904GMMA27MMA_64x64x16_F32BF16BF16_SSILNSO_5MajorE0ELSQ_0ELNSO_7ScaleInE1ELSR_1EEEEEENS4_6LayoutINS5_IJSB_SB_SB_EEENS5_IJNSA_ILi0EEESW_SW_EEEEENS5_IJNS4_10UnderscoreESZ_SZ_EEEEENS4_23SM90_TMA_LOAD_MULTICASTENS4_14ComposedLayoutINS4_7SwizzleILi2ELi4ELi3EEENS4_18smem_ptr_flag_bitsILi16EEENSU_INS5_IJNSA_ILi8EEESH_EEENS5_IJSH_SB_EEEEEEEvNS4_8identityENS4_13SM90_TMA_LOADES1C_vS1D_EENS_8epilogue10collective6detail29Sm90TmaWarpSpecializedAdapterINS1H_15DefaultEpilogueISJ_SK_SK_NS1G_6thread17LinearCombinationISJ_Li1EffLNS1L_9ScaleType4KindE0ELNS_15FloatRoundStyleE2ESJ_EENS1_15EpilogueDefaultEEEEEvvEEEEvNT_6ParamsE,@"STO_CUDA_ENTRY STV_DEFAULT"
_ZN7cutlass13device_kernelINS_4gemm6kernel13GemmUniversalIN4cute5tupleIJiiiiEEENS1_10collective13CollectiveMmaINS1_34MainloopSm90TmaGmmaWarpSpecializedILi3ENS5_IJNS4_1CILi1EEENSA_ILi2EEESB_EEENS1_32KernelTmaWarpSpecializedPingpongEEENS5_IJNSA_ILi64EEESG_NSA_ILi32EEEEEENS_10bfloat16_tENS5_IJlSB_lEEESJ_SK_NS4_8TiledMMAINS4_8MMA_AtomIJNS4_4SM904GMMA27MMA_64x64x16_F32BF16BF16_SSILNSO_5MajorE0ELSQ_0ELNSO_7ScaleInE1ELSR_1EEEEEENS4_6LayoutINS5_IJSB_SB_SB_EEENS5_IJNSA_ILi0EEESW_SW_EEEEENS5_IJNS4_10UnderscoreESZ_SZ_EEEEENS4_23SM90_TMA_LOAD_MULTICASTENS4_14ComposedLayoutINS4_7SwizzleILi2ELi4ELi3EEENS4_18smem_ptr_flag_bitsILi16EEENSU_INS5_IJNSA_ILi8EEESH_EEENS5_IJSH_SB_EEEEEEEvNS4_8identityENS4_13SM90_TMA_LOADES1C_vS1D_EENS_8epilogue10collective6detail29Sm90TmaWarpSpecializedAdapterINS1H_15DefaultEpilogueISJ_SK_SK_NS1G_6thread17LinearCombinationISJ_Li1EffLNS1L_9ScaleType4KindE0ELNS_15FloatRoundStyleE2ESJ_EENS1_15EpilogueDefaultEEEEEvvEEEEvNT_6ParamsE:
[----:B------:R-:W0:Y:S02]  /*0000*/  LDC R1, c[0x0][0x28] ;  /* 0x00000a00ff017b82 */ /* 0x000e240000000800 */
[----:B0-----:R-:W-:Y:S01]  /*0010*/  VIADD R1, R1, 0xfffffff8 ;  /* 0xfffffff801017836 */ /* 0x001fe20000000000 */
[----:B------:R-:W0:Y:S01]  /*0020*/  S2R R4, SR_TID.X ;  /* 0x0000000000047919 */ /* 0x000e220000002100 */
[----:B------:R-:W-:Y:S01]  /*0030*/  ELECT P0, URZ, PT ;  /* 0x00000000003f782f */ /* 0x000fe20003800000 */
[----:B------:R-:W-:Y:S01]  /*0040*/  BSSY B0, `(.L_x_0) ;  /* 0x000000f000007945 */ /* 0x000fe20003800000 */
[--C-:B0-----:R-:W-:Y:S02]  /*0050*/  SHF.R.U32.HI R2, RZ, 0x5, R4.reuse ;  /* 0x00000005ff027819 */ /* 0x101fe40000011604 */
[----:B------:R-:W-:-:S03]  /*0060*/  SHF.R.U32.HI R7, RZ, 0x7, R4 ;  /* 0x00000007ff077819 */ /* 0x000fc60000011604 */
[----:B------:R-:W0:Y:S04]  /*0070*/  SHFL.IDX PT, R5, R2, RZ, 0x1f ;  /* 0x00001fff02057589 */ /* 0x000e2800000e0000 */
[----:B------:R1:W2:Y:S01]  /*0080*/  SHFL.IDX PT, R10, R7, RZ, 0x1f ;  /* 0x00001fff070a7589 */ /* 0x0002a200000e0000 */
[----:B0-----:R-:W-:-:S13]  /*0090*/  ISETP.NE.OR P0, PT, R5, RZ, !P0 ;  /* 0x000000ff0500720c */ /* 0x001fda0004705670 */
[----:B-12---:R-:W-:Y:S05]  /*00a0*/  @P0 BRA `(.L_x_1) ;  /* 0x0000000000200947 */ /* 0x006fea0003800000 */
[----:B------:R-:W-:Y:S02]  /*00b0*/  ULDC.64 UR4, c[0x0][0x198] ;  /* 0x0000660000047ab9 */ /* 0x000fe40000000a00 */
[----:B------:R-:W-:Y:S02]  /*00c0*/  UIADD3 UR6, UP0, UR4, 0xf0, URZ ;  /* 0x000000f004067890 */ /* 0x000fe4000ff1e03f */
[----:B------:R-:W-:Y:S02]  /*00d0*/  UIADD3 UR4, UP1, UR4, 0x1f0, URZ ;  /* 0x000001f004047890 */ /* 0x000fe4000ff3e03f */
[----:B------:R-:W-:Y:S02]  /*00e0*/  UIADD3.X UR7, URZ, UR5, URZ, UP0, !UPT ;  /* 0x000000053f077290 */ /* 0x000fe400087fe43f */
[----:B------:R-:W-:-:S07]  /*00f0*/  UIADD3.X UR5, URZ, UR5, URZ, UP1, !UPT ;  /* 0x000000053f057290 */ /* 0x000fce0008ffe43f */
[----:B------:R0:W-:Y:S02]  /*0100*/  UTMACCTL.PF [UR6] ;  /* 0x00000000060079b9 */ /* 0x0001e40008040000 */
[----:B------:R0:W-:Y:S02]  /*0110*/  UTMACCTL.PF [UR4] ;  /* 0x00000000040079b9 */ /* 0x0001e40008040000 */
[----:B0-----:R-:W-:Y:S01]  /*0120*/  NOP ;  /* 0x0000000000007918 */ /* 0x001fe20000000000 */
.L_x_1:
[----:B------:R-:W-:Y:S05]  /*0130*/  BSYNC B0 ;  /* 0x0000000000007941 */ /* 0x000fea0003800000 */
.L_x_0:
[----:B------:R-:W0:Y:S02]  /*0140*/  SHFL.IDX PT, R8, R2, RZ, 0x1f ;  /* 0x00001fff02087589 */ /* 0x000e2400000e0000 */
[----:B0-----:R-:W-:-:S13]  /*0150*/  ISETP.NE.AND P0, PT, R8, RZ, PT ;  /* 0x000000ff0800720c */ /* 0x001fda0003f05270 */
[----:B------:R-:W-:Y:S05]  /*0160*/  @P0 BRA `(.L_x_2) ;  /* 0x0000000000500947 */ /* 0x000fea0003800000 */
[----:B------:R-:W0:Y:S01]  /*0170*/  S2UR UR8, SR_CgaCtaId ;  /* 0x00000000000879c3 */ /* 0x000e220000008800 */
[----:B------:R-:W-:Y:S01]  /*0180*/  UMOV UR4, 0x400 ;  /* 0x0000040000047882 */ /* 0x000fe20000000000 */
[----:B------:R-:W-:Y:S01]  /*0190*/  UMOV UR5, 0x1 ;  /* 0x0000000100057882 */ /* 0x000fe20000000000 */
[----:B------:R-:W-:Y:S01]  /*01a0*/  UMOV UR6, 0x2 ;  /* 0x0000000200067882 */ /* 0x000fe20000000000 */
[----:B------:R-:W-:Y:S01]  /*01b0*/  ELECT P0, URZ, PT ;  /* 0x00000000003f782f */ /* 0x000fe20003800000 */
[----:B------:R-:W-:-:S04]  /*01c0*/  UIADD3 UR6, -UR6, 0x100000, URZ ;  /* 0x0010000006067890 */ /* 0x000fc8000fffe13f */
[----:B------:R-:W-:Y:S02]  /*01d0*/  USHF.L.U32 UR7, UR6, 0xb, URZ ;  /* 0x0000000b06077899 */ /* 0x000fe4000800063f */
[----:B------:R-:W-:Y:S02]  /*01e0*/  USHF.L.U32 UR6, UR6, 0x1, URZ ;  /* 0x0000000106067899 */ /* 0x000fe4000800063f */
[----:B0-----:R-:W-:Y:S02]  /*01f0*/  ULEA UR8, UR8, UR4, 0x18 ;  /* 0x0000000408087291 */ /* 0x001fe4000f8ec03f */
[----:B------:R-:W-:-:S04]  /*0200*/  UIADD3 UR4, -UR5, 0x100000, URZ ;  /* 0x0010000005047890 */ /* 0x000fc8000fffe13f */
[----:B------:R-:W-:Y:S02]  /*0210*/  USHF.L.U32 UR5, UR4, 0xb, URZ ;  /* 0x0000000b04057899 */ /* 0x000fe4000800063f */
[----:B------:R-:W-:Y:S01]  /*0220*/  USHF.L.U32 UR4, UR4, 0x1, URZ ;  /* 0x0000000104047899 */ /* 0x000fe2000800063f */
[----:B------:R-:W0:Y:S11]  /*0230*/  FENCE.VIEW.ASYNC.S ;  /* 0x00000000000073c6 */ /* 0x000e360000000000 */
[----:B0-----:R0:W1:Y:S01]  /*0240*/  SYNCS.EXCH.64 URZ, [UR8], UR4 ;  /* 0x00000004083f75b2 */ /* 0x0010620008000100 */
[----:B------:R0:W2:Y:S01]  /*0250*/  SYNCS.EXCH.64 URZ, [UR8+0x18], UR6 ;  /* 0x00001806083f75b2 */ /* 0x0000a20008000100 */
[----:B------:R0:W3:Y:S01]  /*0260*/  SYNCS.EXCH.64 URZ, [UR8+0x8], UR4 ;  /* 0x00000804083f75b2 */ /* 0x0000e20008000100 */
[----:B------:R0:W4:Y:S01]  /*0270*/  SYNCS.EXCH.64 URZ, [UR8+0x20], UR6 ;  /* 0x00002006083f75b2 */ /* 0x0001220008000100 */
[----:B------:R0:W0:Y:S01]  /*0280*/  SYNCS.EXCH.64 URZ, [UR8+0x10], UR4 ;  /* 0x00001004083f75b2 */ /* 0x0000220008000100 */
[----:B------:R0:W0:Y:S01]  /*0290*/  SYNCS.EXCH.64 URZ, [UR8+0x28], UR6 ;  /* 0x00002806083f75b2 */ /* 0x0000220008000100 */
[----:B------:R-:W-:Y:S01]  /*02a0*/  NOP ;  /* 0x0000000000007918 */ /* 0x000fe20000000000 */
.L_x_2:
[----:B------:R-:W5:Y:S01]  /*02b0*/  SHFL.IDX PT, R11, R2, RZ, 0x1f ;  /* 0x00001fff020b7589 */ /* 0x000f6200000e0000 */
[----:B------:R-:W1:Y:S01]  /*02c0*/  S2UR UR12, SR_CTAID.X ;  /* 0x00000000000c79c3 */ /* 0x000e620000002500 */
[----:B------:R-:W-:Y:S02]  /*02d0*/  SHF.R.S32.HI R3, RZ, 0x1f, R4 ;  /* 0x0000001fff037819 */ /* 0x000fe40000011404 */
[----:B------:R-:W-:Y:S01]  /*02e0*/  ELECT P0, URZ, PT ;  /* 0x00000000003f782f */ /* 0x000fe20003800000 */
[----:B------:R-:W2:Y:S01]  /*02f0*/  SHFL.IDX PT, R9, R2, RZ, 0x1f ;  /* 0x00001fff02097589 */ /* 0x000ea200000e0000 */
[----:B------:R-:W-:Y:S02]  /*0300*/  ELECT P1, URZ, PT ;  /* 0x00000000003f782f */ /* 0x000fe40003820000 */
[----:B------:R-:W-:Y:S01]  /*0310*/  LEA.HI R3, R3, R4, RZ, 0x7 ;  /* 0x0000000403037211 */ /* 0x000fe200078f38ff */
[----:B0-----:R-:W-:Y:S01]  /*0320*/  ULDC UR4, c[0x0][0x150] ;  /* 0x0000540000047ab9 */ /* 0x001fe20000000800 */
[----:B------:R-:W0:Y:S01]  /*0330*/  S2R R6, SR_CTAID.Y ;  /* 0x0000000000067919 */ /* 0x000e220000002600 */
[----:B------:R-:W3:Y:S01]  /*0340*/  LDC R21, c[0x0][0x148] ;  /* 0x00005200ff157b82 */ /* 0x000ee20000000800 */
[----:B------:R-:W-:Y:S01]  /*0350*/  LOP3.LUT R3, R3, 0xffffff80, RZ, 0xc0, !PT ;  /* 0xffffff8003037812 */ /* 0x000fe200078ec0ff */
[----:B------:R-:W-:Y:S01]  /*0360*/  UMOV UR11, 0x80 ;  /* 0x00000080000b7882 */ /* 0x000fe20000000000 */
[----:B------:R-:W-:Y:S01]  /*0370*/  NOP ;  /* 0x0000000000007918 */ /* 0x000fe20000000000 */
[----:B------:R-:W-:Y:S01]  /*0380*/  NOP ;  /* 0x0000000000007918 */ /* 0x000fe20000000000 */
[C---:B------:R-:W-:Y:S01]  /*0390*/  VIADD R35, R10.reuse, 0xffffffff ;  /* 0xffffffff0a237836 */ /* 0x040fe20000000000 */
[----:B------:R-:W-:Y:S01]  /*03a0*/  ISETP.NE.AND P2, PT, R10, RZ, PT ;  /* 0x000000ff0a00720c */ /* 0x000fe20003f45270 */
[----:B------:R-:W-:Y:S01]  /*03b0*/  IMAD.IADD R3, R4, 0x1, -R3 ;  /* 0x0000000104037824 */ /* 0x000fe200078e0a03 */
[----:B------:R-:W4:Y:S02]  /*03c0*/  LDC R15, c[0x0][0x140] ;  /* 0x00005000ff0f7b82 */ /* 0x000f240000000800 */
[----:B------:R-:W-:-:S02]  /*03d0*/  ISETP.GE.U32.AND P5, PT, R35, 0x2, PT ;  /* 0x000000022300780c */ /* 0x000fc40003fa6070 */
[----:B------:R-:W-:Y:S02]  /*03e0*/  SHF.R.S32.HI R0, RZ, 0x1f, R3 ;  /* 0x0000001fff007819 */ /* 0x000fe40000011403 */
[----:B-----5:R-:W-:Y:S02]  /*03f0*/  ISETP.NE.OR P0, PT, R11, RZ, !P0 ;  /* 0x000000ff0b00720c */ /* 0x020fe40004705670 */
[----:B------:R-:W5:Y:S01]  /*0400*/  LDC R14, c[0x0][0x144] ;  /* 0x00005100ff0e7b82 */ /* 0x000f620000000800 */
[----:B------:R-:W-:Y:S02]  /*0410*/  SHF.R.S32.HI R11, RZ, 0x1f, R8 ;  /* 0x0000001fff0b7819 */ /* 0x000fe40000011408 */
[----:B--2---:R-:W-:Y:S02]  /*0420*/  ISETP.NE.OR P1, PT, R9, RZ, !P1 ;  /* 0x000000ff0900720c */ /* 0x004fe40004f25670 */
[----:B------:R-:W-:Y:S02]  /*0430*/  LEA.HI R11, R11, R8, RZ, 0x2 ;  /* 0x000000080b0b7211 */ /* 0x000fe400078f10ff */
[----:B-1----:R-:W-:-:S02]  /*0440*/  I2FP.F32.U32 R13, UR12 ;  /* 0x0000000c000d7c45 */ /* 0x002fc40008201000 */
[----:B------:R-:W-:Y:S02]  /*0450*/  LOP3.LUT R11, R11, 0x3ffffffc, RZ, 0xc0, !PT ;  /* 0x3ffffffc0b0b7812 */ /* 0x000fe400078ec0ff */
[----:B------:R-:W-:Y:S01]  /*0460*/  LEA.HI R2, R0, R3, RZ, 0x3 ;  /* 0x0000000300027211 */ /* 0x000fe200078f18ff */
[----:B------:R-:W-:Y:S01]  /*0470*/  VOTEU.ALL UP0, P0 ;  /* 0x00000000003f7886 */ /* 0x000fe20000000000 */
[----:B------:R-:W-:Y:S01]  /*0480*/  FMUL R13, R13, UR4 ;  /* 0x000000040d0d7c20 */ /* 0x000fe20008400000 */
[----:B------:R-:W-:Y:S01]  /*0490*/  IMAD.IADD R11, R8, 0x1, -R11 ;  /* 0x00000001080b7824 */ /* 0x000fe200078e0a0b */
[----:B0-----:R-:W-:Y:S01]  /*04a0*/  I2FP.F32.U32 R8, R6 ;  /* 0x0000000600087245 */ /* 0x001fe20000201000 */
[----:B------:R-:W-:Y:S01]  /*04b0*/  VOTEU.ALL UP1, P1 ;  /* 0x00000000003f7886 */ /* 0x000fe20000820000 */
[----:B------:R-:W0:Y:S01]  /*04c0*/  @!UP0 S2UR UR7, SR_CgaCtaId ;  /* 0x00000000000789c3 */ /* 0x000e220000008800 */
[----:B------:R-:W-:Y:S01]  /*04d0*/  ULDC UR4, c[0x0][0x154] ;  /* 0x0000550000047ab9 */ /* 0x000fe20000000800 */
[--C-:B------:R-:W-:Y:S01]  /*04e0*/  SHF.R.S32.HI R9, RZ, 0x3, R2.reuse ;  /* 0x00000003ff097819 */ /* 0x100fe20000011402 */
[----:B------:R-:W-:Y:S01]  /*04f0*/  FMUL R8, R8, UR4 ;  /* 0x0000000408087c20 */ /* 0x000fe20008400000 */
[----:B------:R-:W-:Y:S01]  /*0500*/  SHF.R.S32.HI R12, RZ, 0x1f, R2 ;  /* 0x0000001fff0c7819 */ /* 0x000fe20000011402 */
[----:B------:R-:W1:Y:S01]  /*0510*/  F2I.U32.TRUNC.NTZ R13, R13 ;  /* 0x0000000d000d7305 */ /* 0x000e62000020f000 */
[----:B------:R-:W-:Y:S01]  /*0520*/  SHF.R.S32.HI R2, RZ, 0x1f, R5 ;  /* 0x0000001fff027819 */ /* 0x000fe20000011405 */
[----:B------:R-:W-:Y:S01]  /*0530*/  UMOV UR4, 0x20 ;  /* 0x0000002000047882 */ /* 0x000fe20000000000 */
[----:B------:R-:W2:Y:S01]  /*0540*/  @!UP1 S2UR UR10, SR_CgaCtaId ;  /* 0x00000000000a99c3 */ /* 0x000ea20000008800 */
[----:B------:R-:W-:Y:S01]  /*0550*/  LEA.HI R12, R12, R9, RZ, 0x2 ;  /* 0x000000090c0c7211 */ /* 0x000fe200078f10ff */
[----:B------:R-:W-:Y:S01]  /*0560*/  @!UP0 UMOV UR6, 0x400 ;  /* 0x0000040000068882 */ /* 0x000fe20000000000 */
[----:B------:R-:W-:Y:S01]  /*0570*/  LEA.HI R2, R2, R5, RZ, 0x2 ;  /* 0x0000000502027211 */ /* 0x000fe200078f10ff */
[----:B------:R-:W-:-:S04]  /*0580*/  @!UP0 UIADD3 UR4, -UR4, 0x100000, URZ ;  /* 0x0010000004048890 */ /* 0x000fc8000fffe13f */
[----:B------:R-:W-:Y:S02]  /*0590*/  @!UP0 USHF.L.U32 UR5, UR4, 0xb, URZ ;  /* 0x0000000b04058899 */ /* 0x000fe4000800063f */
[----:B------:R-:W-:Y:S01]  /*05a0*/  @!UP0 USHF.L.U32 UR4, UR4, 0x1, URZ ;  /* 0x0000000104048899 */ /* 0x000fe2000800063f */
[----:B------:R-:W3:Y:S01]  /*05b0*/  F2I.U32.TRUNC.NTZ R8, R8 ;  /* 0x0000000800087305 */ /* 0x000ee2000020f000 */
[----:B------:R-:W-:Y:S01]  /*05c0*/  LOP3.LUT R12, R12, 0xfffffffc, RZ, 0xc0, !PT ;  /* 0xfffffffc0c0c7812 */ /* 0x000fe200078ec0ff */
[----:B------:R-:W-:Y:S01]  /*05d0*/  @!UP1 UMOV UR9, 0x400 ;  /* 0x0000040000099882 */ /* 0x000fe20000000000 */
[----:B------:R-:W-:Y:S01]  /*05e0*/  LOP3.LUT R2, R2, 0xfffffffc, RZ, 0xc0, !PT ;  /* 0xfffffffc02027812 */ /* 0x000fe200078ec0ff */
[----:B------:R-:W-:Y:S01]  /*05f0*/  VOTEU.ALL UP2, P1 ;  /* 0x00000000003f7886 */ /* 0x000fe20000840000 */
[----:B------:R-:W-:Y:S01]  /*0600*/  VOTEU.ALL UP3, P1 ;  /* 0x00000000003f7886 */ /* 0x000fe20000860000 */
[----:B------:R-:W-:Y:S01]  /*0610*/  IMAD.IADD R12, R9, 0x1, -R12 ;  /* 0x00000001090c7824 */ /* 0x000fe200078e0a0c */
[----:B------:R-:W-:Y:S01]  /*0620*/  VOTEU.ALL UP4, P1 ;  /* 0x00000000003f7886 */ /* 0x000fe20000880000 */
[----:B------:R-:W-:Y:S01]  /*0630*/  IMAD.IADD R5, R5, 0x1, -R2 ;  /* 0x0000000105057824 */ /* 0x000fe200078e0a02 */
[----:B------:R-:W-:Y:S01]  /*0640*/  VOTEU.ALL UP5, P1 ;  /* 0x00000000003f7886 */ /* 0x000fe200008a0000 */
[----:B------:R-:W-:Y:S01]  /*0650*/  IMAD R11, R11, 0x4, R12 ;  /* 0x000000040b0b7824 */ /* 0x000fe200078e020c */
[----:B0-----:R-:W-:Y:S01]  /*0660*/  @!UP0 ULEA UR8, UR7, UR6, 0x18 ;  /* 0x0000000607088291 */ /* 0x001fe2000f8ec03f */
[----:B-1----:R-:W-:Y:S01]  /*0670*/  IMAD.MOV R13, RZ, RZ, -R13 ;  /* 0x000000ffff0d7224 */ /* 0x002fe200078e0a0d */
[----:B------:R-:W-:-:S04]  /*0680*/  @!UP1 UIADD3 UR6, -UR11, 0x100000, URZ ;  /* 0x001000000b069890 */ /* 0x000fc8000fffe13f */
[----:B------:R-:W-:Y:S02]  /*0690*/  @!UP1 USHF.L.U32 UR7, UR6, 0xb, URZ ;  /* 0x0000000b06079899 */ /* 0x000fe4000800063f */
[----:B------:R-:W-:Y:S01]  /*06a0*/  @!UP1 USHF.L.U32 UR6, UR6, 0x1, URZ ;  /* 0x0000000106069899 */ /* 0x000fe2000800063f */
[----:B------:R-:W-:Y:S01]  /*06b0*/  IMAD.SHL.U32 R56, R11, 0x4, RZ ;  /* 0x000000040b387824 */ /* 0x000fe200078e00ff */
[----:B------:R-:W-:Y:S01]  /*06c0*/  ISETP.NE.AND P1, PT, R5, 0x3, PT ;  /* 0x000000030500780c */ /* 0x000fe20003f25270 */
[----:B---3--:R-:W-:Y:S01]  /*06d0*/  IMAD.MOV R24, RZ, RZ, -R8 ;  /* 0x000000ffff187224 */ /* 0x008fe200078e0a08 */
[----:B----4-:R-:W-:Y:S01]  /*06e0*/  ISETP.EQ.U32.AND P3, PT, R15, 0x1, PT ;  /* 0x000000010f00780c */ /* 0x010fe20003f62070 */
[----:B------:R-:W-:Y:S01]  /*06f0*/  VOTEU.ALL UP0, P0 ;  /* 0x00000000003f7886 */ /* 0x000fe20000000000 */
[----:B--2---:R-:W-:Y:S01]  /*0700*/  @!UP1 ULEA UR9, UR10, UR9, 0x18 ;  /* 0x000000090a099291 */ /* 0x004fe2000f8ec03f */
[----:B------:R-:W-:Y:S01]  /*0710*/  IMAD R9, R21, R24, R6 ;  /* 0x0000001815097224 */ /* 0x000fe200078e0206 */
[----:B------:R-:W-:Y:S01]  /*0720*/  LOP3.LUT R56, R11, 0xc, R56, 0x78, !PT ;  /* 0x0000000c0b387812 */ /* 0x000fe200078e7838 */
[----:B-----5:R-:W-:Y:S01]  /*0730*/  IMAD R20, R14, R13, UR12 ;  /* 0x0000000c0e147e24 */ /* 0x020fe2000f8e020d */
[----:B------:R-:W-:Y:S01]  /*0740*/  VOTEU.ALL UP1, P0 ;  /* 0x00000000003f7886 */ /* 0x000fe20000020000 */
[----:B------:R-:W-:Y:S01]  /*0750*/  LOP3.LUT P0, RZ, R3, 0x7, RZ, 0xc0, !PT ;  /* 0x0000000703ff7812 */ /* 0x000fe2000780c0ff */
[----:B------:R-:W0:Y:S02]  /*0760*/  FENCE.VIEW.ASYNC.S ;  /* 0x00000000000073c6 */ /* 0x000e240000000000 */
[----:B0-----:R0:W1:Y:S01]  /*0770*/  @!UP0 SYNCS.EXCH.64 URZ, [UR8+0x60], UR4 ;  /* 0x00006004083f85b2 */ /* 0x0010620008000100 */
[----:B------:R-:W-:Y:S01]  /*0780*/  ISETP.NE.AND P4, PT, R9, R56, PT ;  /* 0x000000380900720c */ /* 0x000fe20003f85270 */
[----:B------:R0:W2:Y:S01]  /*0790*/  SHFL.IDX PT, R14, R7, RZ, 0x1f ;  /* 0x00001fff070e7589 */ /* 0x0000a200000e0000 */
[----:B------:R-:W-:-:S02]  /*07a0*/  ISETP.EQ.OR P1, PT, R5, RZ, !P1 ;  /* 0x000000ff0500720c */ /* 0x000fc40004f22670 */
[----:B------:R-:W-:Y:S02]  /*07b0*/  ISETP.LT.U32.AND P0, PT, R56, 0x2, !P0 ;  /* 0x000000023800780c */ /* 0x000fe40004701070 */
[----:B------:R-:W-:Y:S02]  /*07c0*/  ISETP.EQ.OR P4, PT, R20, RZ, !P4 ;  /* 0x000000ff1400720c */ /* 0x000fe40006782670 */
[----:B------:R-:W-:Y:S02]  /*07d0*/  ISETP.EQ.AND P1, PT, R10, RZ, P1 ;  /* 0x000000ff0a00720c */ /* 0x000fe40000f22270 */
[----:B------:R-:W-:Y:S02]  /*07e0*/  PLOP3.LUT P0, PT, P0, P4, PT, 0x80, 0x0 ;  /* 0x000000000000781c */ /* 0x000fe40000709070 */
[----:B------:R-:W-:Y:S02]  /*07f0*/  SEL R16, RZ, 0x1, !P1 ;  /* 0x00000001ff107807 */ /* 0x000fe40004800000 */
[----:B------:R-:W-:Y:S01]  /*0800*/  P2R R67, PR, RZ, 0x1 ;  /* 0x00000001ff437803 */ /* 0x000fe20000000000 */
[----:B------:R0:W3:Y:S01]  /*0810*/  @!UP1 SYNCS.EXCH.64 URZ, [UR8+0x68], UR4 ;  /* 0x00006804083f95b2 */ /* 0x0000e20008000100 */
[----:B------:R-:W-:Y:S01]  /*0820*/  NOP ;  /* 0x0000000000007918 */ /* 0x000fe20000000000 */
[----:B------:R-:W-:Y:S01]  /*0830*/  SEL R16, R16, 0x2, P5 ;  /* 0x0000000210107807 */ /* 0x000fe20002800000 */
[----:B------:R0:W4:Y:S01]  /*0840*/  @!UP2 SYNCS.EXCH.64 URZ, [UR9+0x40], UR6 ;  /* 0x00004006093fa5b2 */ /* 0x0001220008000100 */
[----:B------:R0:W0:Y:S01]  /*0850*/  @!UP3 SYNCS.EXCH.64 URZ, [UR9+0x48], UR6 ;  /* 0x00004806093fb5b2 */ /* 0x0000220008000100 */
[----:B------:R0:W0:Y:S01]  /*0860*/  @!UP4 SYNCS.EXCH.64 URZ, [UR9+0x50], UR6 ;  /* 0x00005006093fc5b2 */ /* 0x0000220008000100 */
[----:B------:R0:W0:Y:S01]  /*0870*/  @!UP5 SYNCS.EXCH.64 URZ, [UR9+0x58], UR6 ;  /* 0x00005806093fd5b2 */ /* 0x0000220008000100 */
[----:B------:R-:W-:Y:S01]  /*0880*/  NOP ;  /* 0x0000000000007918 */ /* 0x000fe20000000000 */
[----:B-1----:R-:W-:Y:S05]  /*0890*/  @!P3 BRA `(.L_x_3) ;  /* 0x000000000008b947 */ /* 0x002fea0003800000 */
[----:B0--34-:R-:W-:Y:S01]  /*08a0*/  UCGABAR_ARV ;  /* 0x00000000000079c7 */ /* 0x019fe20008000000 */
[----:B------:R-:W-:Y:S05]  /*08b0*/  BRA `(.L_x_4) ;  /* 0x0000000000047947 */ /* 0x000fea0003800000 */
.L_x_3:
[----:B0--34-:R-:W-:Y:S01]  /*08c0*/  NOP ;  /* 0x0000000000007918 */ /* 0x019fe20000000000 */
.L_x_4:
[----:B------:R-:W-:Y:S01]  /*08d0*/  ULDC.64 UR4, c[0x0][0x598] ;  /* 0x0001660000047ab9 */ /* 0x000fe20000000a00 */
[----:B------:R-:W-:Y:S01]  /*08e0*/  ULDC.64 UR36, c[0x0][0x208] ;  /* 0x0000820000247ab9 */ /* 0x000fe20000000a00 */
[----:B------:R-:W-:-:S04]  /*08f0*/  ISETP.NE.U32.AND P0, PT, RZ, UR4, PT ;  /* 0x00000004ff007c0c */ /* 0x000fc8000bf05070 */
[----:B------:R-:W-:-:S13]  /*0900*/  ISETP.NE.AND.EX P0, PT, RZ, UR5, PT, P0 ;  /* 0x00000005ff007c0c */ /* 0x000fda000bf05300 */
[----:B------:R-:W-:Y:S05]  /*0910*/  @!P0 BRA `(.L_x_5) ;  /* 0x00000000001c8947 */ /* 0x000fea0003800000 */
[----:B------:R-:W0:Y:S02]  /*0920*/  LDC.64 R8, c[0x0][0x598] ;  /* 0x00016600ff087b82 */ /* 0x000e240000000a00 */
[----:B0-----:R-:W3:Y:S02]  /*0930*/  LDG.E.64 R8, desc[UR36][R8.64] ;  /* 0x0000002408087981 */ /* 0x001ee4000c1e1b00 */
[----:B---3--:R-:W-:-:S04]  /*0940*/  ISETP.NE.U32.AND P0, PT, R8, RZ, PT ;  /* 0x000000ff0800720c */ /* 0x008fc80003f05070 */
[----:B------:R-:W-:-:S13]  /*0950*/  ISETP.NE.AND.EX P0, PT, R9, RZ, PT, P0 ;  /* 0x000000ff0900720c */ /* 0x000fda0003f05300 */
[----:B------:R-:W-:Y:S05]  /*0960*/  @!P0 BRA `(.L_x_5) ;  /* 0x0000000000088947 */ /* 0x000fea0003800000 */
[----:B------:R0:W5:Y:S01]  /*0970*/  LD.E R57, desc[UR36][R8.64] ;  /* 0x0000002408397980 */ /* 0x000162000c101900 */
[----:B------:R-:W-:Y:S05]  /*0980*/  BRA `(.L_x_6) ;  /* 0x0000000000247947 */ /* 0x000fea0003800000 */
.L_x_5:
[----:B------:R-:W-:Y:S02]  /*0990*/  ULDC.64 UR4, c[0x0][0x588] ;  /* 0x0001620000047ab9 */ /* 0x000fe40000000a00 */
[----:B------:R-:W-:-:S04]  /*09a0*/  ISETP.NE.U32.AND P0, PT, RZ, UR4, PT ;  /* 0x00000004ff007c0c */ /* 0x000fc8000bf05070 */
[----:B------:R-:W-:-:S13]  /*09b0*/  ISETP.NE.AND.EX P0, PT, RZ, UR5, PT, P0 ;  /* 0x00000005ff007c0c */ /* 0x000fda000bf05300 */
[----:B------:R-:W-:Y:S05]  /*09c0*/  @!P0 BRA `(.L_x_7) ;  /* 0x00000000000c8947 */ /* 0x000fea0003800000 */
[----:B------:R-:W0:Y:S02]  /*09d0*/  LDC.64 R8, c[0x0][0x588] ;  /* 0x00016200ff087b82 */ /* 0x000e240000000a00 */
[----:B0-----:R1:W5:Y:S01]  /*09e0*/  LDG.E R57, desc[UR36][R8.64] ;  /* 0x0000002408397981 */ /* 0x001362000c1e1900 */
[----:B------:R-:W-:Y:S05]  /*09f0*/  BRA `(.L_x_6) ;  /* 0x0000000000087947 */ /* 0x000fea0003800000 */
.L_x_7:
[----:B------:R-:W-:Y:S02]  /*0a00*/  ULDC UR4, c[0x0][0x580] ;  /* 0x0001600000047ab9 */ /* 0x000fe40000000800 */
[----:B------:R-:W-:-:S07]  /*0a10*/  IMAD.U32 R57, RZ, RZ, UR4 ;  /* 0x00000004ff397e24 */ /* 0x000fce000f8e00ff */
.L_x_6:
[----:B------:R-:W-:Y:S02]  /*0a20*/  ULDC.64 UR4, c[0x0][0x5a0] ;  /* 0x0001680000047ab9 */ /* 0x000fe40000000a00 */
[----:B------:R-:W-:-:S04]  /*0a30*/  ISETP.NE.U32.AND P0, PT, RZ, UR4, PT ;  /* 0x00000004ff007c0c */ /* 0x000fc8000bf05070 */
[----:B------:R-:W-:-:S13]  /*0a40*/  ISETP.NE.AND.EX P0, PT, RZ, UR5, PT, P0 ;  /* 0x00000005ff007c0c */ /* 0x000fda000bf05300 */
[----:B------:R-:W-:Y:S05]  /*0a50*/  @!P0 BRA `(.L_x_8) ;  /* 0x00000000001c8947 */ /* 0x000fea0003800000 */
[----:B01----:R-:W0:Y:S02]  /*0a60*/  LDC.64 R8, c[0x0][0x5a0] ;  /* 0x00016800ff087b82 */ /* 0x003e240000000a00 */
[----:B0-----:R-:W3:Y:S02]  /*0a70*/  LDG.E.64 R8, desc[UR36][R8.64] ;  /* 0x0000002408087981 */ /* 0x001ee4000c1e1b00 */
[----:B---3--:R-:W-:-:S04]  /*0a80*/  ISETP.NE.U32.AND P0, PT, R8, RZ, PT ;  /* 0x000000ff0800720c */ /* 0x008fc80003f05070 */
[----:B------:R-:W-:-:S13]  /*0a90*/  ISETP.NE.AND.EX P0, PT, R9, RZ, PT, P0 ;  /* 0x000000ff0900720c */ /* 0x000fda0003f05300 */
[----:B------:R-:W-:Y:S05]  /*0aa0*/  @!P0 BRA `(.L_x_8) ;  /* 0x0000000000088947 */ /* 0x000fea0003800000 */
[----:B------:R0:W5:Y:S01]  /*0ab0*/  LD.E R58, desc[UR36][R8.64] ;  /* 0x00000024083a7980 */ /* 0x000162000c101900 */
[----:B------:R-:W-:Y:S05]  /*0ac0*/  BRA `(.L_x_9) ;  /* 0x0000000000247947 */ /* 0x000fea0003800000 */
.L_x_8:
[----:B------:R-:W-:Y:S02]  /*0ad0*/  ULDC.64 UR4, c[0x0][0x590] ;  /* 0x0001640000047ab9 */ /* 0x000fe40000000a00 */
[----:B------:R-:W-:-:S04]  /*0ae0*/  ISETP.NE.U32.AND P0, PT, RZ, UR4, PT ;  /* 0x00000004ff007c0c */ /* 0x000fc8000bf05070 */
[----:B------:R-:W-:-:S13]  /*0af0*/  ISETP.NE.AND.EX P0, PT, RZ, UR5, PT, P0 ;  /* 0x00000005ff007c0c */ /* 0x000fda000bf05300 */
[----:B------:R-:W-:Y:S05]  /*0b00*/  @!P0 BRA `(.L_x_10) ;  /* 0x00000000000c8947 */ /* 0x000fea0003800000 */
[----:B------:R-:W3:Y:S02]  /*0b10*/  LDC.64 R58, c[0x0][0x590] ;  /* 0x00016400ff3a7b82 */ /* 0x000ee40000000a00 */
[----:B---3--:R3:W5:Y:S01]  /*0b20*/  LDG.E R58, desc[UR36][R58.64] ;  /* 0x000000243a3a7981 */ /* 0x008762000c1e1900 */
[----:B------:R-:W-:Y:S05]  /*0b30*/  BRA `(.L_x_9) ;  /* 0x0000000000087947 */ /* 0x000fea0003800000 */
.L_x_10:
[----:B------:R-:W-:Y:S02]  /*0b40*/  ULDC UR4, c[0x0][0x584] ;  /* 0x0001610000047ab9 */ /* 0x000fe40000000800 */
[----:B------:R-:W-:-:S07]  /*0b50*/  IMAD.U32 R58, RZ, RZ, UR4 ;  /* 0x00000004ff3a7e24 */ /* 0x000fce000f8e00ff */
.L_x_9:
[----:B------:R-:W4:Y:S01]  /*0b60*/  LDC R2, c[0x0][0x65c] ;  /* 0x00019700ff027b82 */ /* 0x000f220000000800 */
[----:B------:R-:W-:Y:S01]  /*0b70*/  ULDC UR6, c[0x0][0x28c] ;  /* 0x0000a30000067ab9 */ /* 0x000fe20000000800 */
[----:B------:R-:W-:Y:S01]  /*0b80*/  ISETP.NE.AND P0, PT, R10, 0x2, PT ;  /* 0x000000020a00780c */ /* 0x000fe20003f05270 */
[----:B------:R-:W-:Y:S01]  /*0b90*/  UIADD3 UR6, UR6, 0x1f, URZ ;  /* 0x0000001f06067890 */ /* 0x000fe2000fffe03f */
[----:B01----:R-:W-:Y:S01]  /*0ba0*/  IMAD.U32 R8, RZ, RZ, UR12 ;  /* 0x0000000cff087e24 */ /* 0x003fe2000f8e00ff */
[----:B------:R-:W-:Y:S01]  /*0bb0*/  UMOV UR38, URZ ;  /* 0x0000003f00267c82 */ /* 0x000fe20008000000 */
[----:B------:R-:W-:Y:S01]  /*0bc0*/  IMAD.MOV.U32 R9, RZ, RZ, RZ ;  /* 0x000000ffff097224 */ /* 0x000fe200078e00ff */
[----:B------:R-:W-:Y:S01]  /*0bd0*/  USHF.R.S32.HI UR7, URZ, 0x1f, UR6 ;  /* 0x0000001f3f077899 */ /* 0x000fe20008011406 */
[----:B------:R-:W-:Y:S01]  /*0be0*/  UMOV UR39, URZ ;  /* 0x0000003f00277c82 */ /* 0x000fe20008000000 */
[----:B------:R-:W-:Y:S02]  /*0bf0*/  ULDC.64 UR8, c[0x0][0x650] ;  /* 0x0001940000087ab9 */ /* 0x000fe40000000a00 */
[----:B------:R-:W-:-:S04]  /*0c00*/  ULEA.HI UR7, UR7, UR6, URZ, 0x5 ;  /* 0x0000000607077291 */ /* 0x000fc8000f8f283f */
[----:B------:R-:W-:Y:S01]  /*0c10*/  USHF.R.S32.HI UR40, URZ, 0x5, UR7 ;  /* 0x000000053f287899 */ /* 0x000fe20008011407 */
[----:B----4-:R-:W-:-:S13]  /*0c20*/  ISETP.NE.AND P1, PT, R2, 0x1, PT ;  /* 0x000000010200780c */ /* 0x010fda0003f25270 */
[----:B------:R-:W0:Y:S01]  /*0c30*/  @P1 LDC R19, c[0x0][0x10] ;  /* 0x00000400ff131b82 */ /* 0x000e220000000800 */
[----:B------:R-:W-:Y:S02]  /*0c40*/  @P1 IMAD.MOV.U32 R7, RZ, RZ, RZ ;  /* 0x000000ffff071224 */ /* 0x000fe400078e00ff */
[----:B------:R-:W-:-:S05]  /*0c50*/  @P1 IMAD.MOV.U32 R17, RZ, RZ, RZ ;  /* 0x000000ffff111224 */ /* 0x000fca00078e00ff */
[----:B------:R-:W1:Y:S01]  /*0c60*/  @!P1 LDC R11, c[0x0][0xc] ;  /* 0x00000300ff0b9b82 */ /* 0x000e620000000800 */
[----:B------:R-:W-:Y:S01]  /*0c70*/  ULDC UR4, c[0x0][0xc] ;  /* 0x0000030000047ab9 */ /* 0x000fe20000000800 */
[----:B------:R-:W-:Y:S02]  /*0c80*/  ULDC UR5, c[0x0][0x10] ;  /* 0x0000040000057ab9 */ /* 0x000fe40000000800 */
[----:B------:R-:W-:-:S04]  /*0c90*/  UIMAD.WIDE.U32 UR4, UR4, UR5, URZ ;  /* 0x00000005040472a5 */ /* 0x000fc8000f8e003f */
[----:B------:R-:W4:Y:S01]  /*0ca0*/  LDC R2, c[0x0][0x14] ;  /* 0x00000500ff027b82 */ /* 0x000f220000000800 */
[----:B0-----:R-:W-:-:S04]  /*0cb0*/  @P1 IMAD.WIDE.U32 R18, R19, UR12, R6 ;  /* 0x0000000c13121c25 */ /* 0x001fc8000f8e0006 */
[----:B------:R-:W-:Y:S02]  /*0cc0*/  @P1 IMAD.IADD R17, R19, 0x1, R17 ;  /* 0x0000000113111824 */ /* 0x000fe400078e0211 */
[----:B-1----:R-:W-:-:S04]  /*0cd0*/  @!P1 IMAD.WIDE.U32 R8, R6, R11, R8 ;  /* 0x0000000b06089225 */ /* 0x002fc800078e0008 */
[----:B------:R-:W-:Y:S02]  /*0ce0*/  @!P1 IMAD.MOV.U32 R18, RZ, RZ, R8 ;  /* 0x000000ffff129224 */ /* 0x000fe400078e0008 */
[----:B------:R-:W-:Y:S02]  /*0cf0*/  @!P1 IMAD.MOV.U32 R17, RZ, RZ, R9 ;  /* 0x000000ffff119224 */ /* 0x000fe400078e0009 */
[----:B----4-:R-:W-:-:S04]  /*0d00*/  IMAD.WIDE.U32 R12, R2, UR4, RZ ;  /* 0x00000004020c7c25 */ /* 0x010fc8000f8e00ff */
[----:B------:R-:W-:Y:S01]  /*0d10*/  IMAD R23, R2, UR5, RZ ;  /* 0x0000000502177c24 */ /* 0x000fe2000f8e02ff */
[----:B------:R0:W-:Y:S03]  /*0d20*/  STL.64 [R1], R12 ;  /* 0x0000000c01007387 */ /* 0x0001e60000100a00 */
[----:B------:R-:W-:Y:S01]  /*0d30*/  IMAD.IADD R23, R13, 0x1, R23 ;  /* 0x000000010d177824 */ /* 0x000fe200078e0217 */
[----:B------:R-:W-:Y:S06]  /*0d40*/  @P0 BRA `(.L_x_11) ;  /* 0x0000000000200947 */ /* 0x000fec0003800000 */
[----:B------:R-:W-:Y:S01]  /*0d50*/  UISETP.GE.U32.AND UP0, UPT, UR40, 0x3, UPT ;  /* 0x000000032800788c */ /* 0x000fe2000bf06070 */
[----:B------:R-:W-:Y:S01]  /*0d60*/  IADD3 R18, P0, R18, R12, RZ ;  /* 0x0000000c12127210 */ /* 0x000fe20007f1e0ff */
[----:B------:R-:W-:Y:S01]  /*0d70*/  UIMAD.WIDE.U32 UR4, UR40, -0x55555555, URZ ;  /* 0xaaaaaaab280478a5 */ /* 0x000fe2000f8e003f */
[----:B------:R-:W-:-:S03]  /*0d80*/  UMOV UR39, URZ ;  /* 0x0000003f00277c82 */ /* 0x000fc60008000000 */
[----:B------:R-:W-:Y:S01]  /*0d90*/  USHF.R.U32.HI UR4, URZ, 0x1, UR5 ;  /* 0x000000013f047899 */ /* 0x000fe20008011605 */
[----:B------:R-:W-:-:S03]  /*0da0*/  IMAD.X R17, R23, 0x1, R17, P0 ;  /* 0x0000000117117824 */ /* 0x000fc600000e0611 */
[----:B------:R-:W-:Y:S02]  /*0db0*/  UIMAD UR38, UR4, -0x3, UR40 ;  /* 0xfffffffd042678a4 */ /* 0x000fe4000f8e0228 */
[----:B------:R-:W-:-:S12]  /*0dc0*/  @UP0 ULOP3.LUT UR39, UR4, 0x1, URZ, 0xc0, !UPT ;  /* 0x0000000104270892 */ /* 0x000fd8000f8ec03f */
.L_x_11:
[----:B------:R-:W-:Y:S01]  /*0dd0*/  ISETP.GE.U32.AND P0, PT, R18, UR8, PT ;  /* 0x0000000812007c0c */ /* 0x000fe2000bf06070 */
[----:B------:R-:W-:Y:S01]  /*0de0*/  IMAD.MOV.U32 R19, RZ, RZ, -0x1 ;  /* 0xffffffffff137424 */ /* 0x000fe200078e00ff */
[----:B------:R-:W-:Y:S01]  /*0df0*/  PRMT R8, RZ, 0x7610, R8 ;  /* 0x00007610ff087816 */ /* 0x000fe20000000008 */
[----:B------:R-:W-:Y:S01]  /*0e00*/  IMAD.MOV.U32 R22, RZ, RZ, -0x1 ;  /* 0xffffffffff167424 */ /* 0x000fe200078e00ff */
[----:B------:R-:W-:Y:S01]  /*0e10*/  ISETP.GE.U32.AND.EX P0, PT, R17, UR9, PT, P0 ;  /* 0x0000000911007c0c */ /* 0x000fe2000bf06100 */
[----:B------:R-:W-:-:S12]  /*0e20*/  IMAD.MOV.U32 R2, RZ, RZ, -0x1 ;  /* 0xffffffffff027424 */ /* 0x000fd800078e00ff */
[----:B------:R-:W-:Y:S05]  /*0e30*/  @P0 BRA `(.L_x_12) ;  /* 0x00000004002c0947 */ /* 0x000fea0003800000 */
[----:B------:R-:W1:Y:S01]  /*0e40*/  LDC.64 R26, c[0x0][0x628] ;  /* 0x00018a00ff1a7b82 */ /* 0x000e620000000a00 */
[----:B------:R-:W-:Y:S02]  /*0e50*/  IMAD.MOV.U32 R8, RZ, RZ, R18 ;  /* 0x000000ffff087224 */ /* 0x000fe400078e0012 */
[----:B------:R-:W-:-:S05]  /*0e60*/  IMAD.MOV.U32 R9, RZ, RZ, R17 ;  /* 0x000000ffff097224 */ /* 0x000fca00078e0011 */
[----:B------:R-:W4:Y:S08]  /*0e70*/  LDC R2, c[0x0][0x630] ;  /* 0x00018c00ff027b82 */ /* 0x000f300000000800 */
[----:B------:R-:W0:Y:S01]  /*0e80*/  LDC.64 R28, c[0x0][0x620] ;  /* 0x00018800ff1c7b82 */ /* 0x000e220000000a00 */
[----:B-1----:R-:W-:-:S04]  /*0e90*/  ISETP.NE.U32.AND P0, PT, R26, RZ, PT ;  /* 0x000000ff1a00720c */ /* 0x002fc80003f05070 */
[----:B------:R-:W-:-:S13]  /*0ea0*/  ISETP.NE.AND.EX P0, PT, R27, RZ, PT, P0 ;  /* 0x000000ff1b00720c */ /* 0x000fda0003f05300 */
[----:B0---4-:R-:W-:Y:S05]  /*0eb0*/  @!P0 BRA `(.L_x_13) ;  /* 0x0000000000288947 */ /* 0x011fea0003800000 */
[----:B------:R-:W0:Y:S02]  /*0ec0*/  LDC R13, c[0x0][0x634] ;  /* 0x00018d00ff0d7b82 */ /* 0x000e240000000800 */
[----:B0-----:R-:W-:-:S05]  /*0ed0*/  IADD3 R13, P0, R18, R13, RZ ;  /* 0x0000000d120d7210 */ /* 0x001fca0007f1e0ff */
[----:B------:R-:W-:-:S04]  /*0ee0*/  IMAD.X R15, RZ, RZ, R17, P0 ;  /* 0x000000ffff0f7224 */ /* 0x000fc800000e0611 */
[----:B------:R-:W-:-:S04]  /*0ef0*/  IMAD.WIDE.U32 R8, R15, R26, RZ ;  /* 0x0000001a0f087225 */ /* 0x000fc800078e00ff */
[----:B------:R-:W-:-:S04]  /*0f00*/  IMAD.WIDE.U32 R10, P0, R13, R27, R8 ;  /* 0x0000001b0d0a7225 */ /* 0x000fc80007800008 */
[----:B------:R-:W-:-:S04]  /*0f10*/  IMAD.WIDE.U32 R8, R13, R26, RZ ;  /* 0x0000001a0d087225 */ /* 0x000fc800078e00ff */
[----:B------:R-:W-:Y:S01]  /*0f20*/  IMAD.X R13, RZ, RZ, RZ, P0 ;  /* 0x000000ffff0d7224 */ /* 0x000fe200000e06ff */
[----:B------:R-:W-:Y:S01]  /*0f30*/  IADD3 RZ, P0, R9, R10, RZ ;  /* 0x0000000a09ff7210 */ /* 0x000fe20007f1e0ff */
[----:B------:R-:W-:-:S04]  /*0f40*/  IMAD.MOV.U32 R12, RZ, RZ, R11 ;  /* 0x000000ffff0c7224 */ /* 0x000fc800078e000b */
[----:B------:R-:W-:-:S08]  /*0f50*/  IMAD.WIDE.U32.X R8, R15, R27, R12, P0 ;  /* 0x0000001b0f087225 */ /* 0x000fd000000e040c */
.L_x_13:
[----:B------:R-:W0:Y:S01]  /*0f60*/  LDC.64 R32, c[0x0][0x640] ;  /* 0x00019000ff207b82 */ /* 0x000e220000000a00 */
[-C--:B------:R-:W-:Y:S01]  /*0f70*/  SHF.R.U64 R30, R8, R2.reuse, R9 ;  /* 0x00000002081e7219 */ /* 0x080fe20000001209 */
[----:B------:R-:W-:Y:S01]  /*0f80*/  IMAD.MOV.U32 R19, RZ, RZ, R17 ;  /* 0x000000ffff137224 */ /* 0x000fe200078e0011 */
[----:B------:R-:W-:Y:S02]  /*0f90*/  SHF.R.U32.HI R2, RZ, R2, R9 ;  /* 0x00000002ff027219 */ /* 0x000fe40000011609 */
[----:B------:R-:W-:-:S03]  /*0fa0*/  IADD3 R11, P0, RZ, -R30, RZ ;  /* 0x8000001eff0b7210 */ /* 0x000fc60007f1e0ff */
[----:B------:R-:W1:Y:S02]  /*0fb0*/  LDC R10, c[0x0][0x618] ;  /* 0x00018600ff0a7b82 */ /* 0x000e640000000800 */
[----:B------:R-:W-:-:S04]  /*0fc0*/  IMAD.X R9, RZ, RZ, ~R2, P0 ;  /* 0x000000ffff097224 */ /* 0x000fc800000e0e02 */
[-C--:B------:R-:W-:Y:S02]  /*0fd0*/  IMAD R2, R9, R28.reuse, RZ ;  /* 0x0000001c09027224 */ /* 0x080fe400078e02ff */
[----:B------:R-:W4:Y:S01]  /*0fe0*/  LDC R13, c[0x0][0x608] ;  /* 0x00018200ff0d7b82 */ /* 0x000f220000000800 */
[----:B------:R-:W-:-:S04]  /*0ff0*/  IMAD.WIDE.U32 R8, R11, R28, R18 ;  /* 0x0000001c0b087225 */ /* 0x000fc800078e0012 */
[----:B------:R-:W-:Y:S02]  /*1000*/  IMAD R11, R11, R29, R2 ;  /* 0x0000001d0b0b7224 */ /* 0x000fe400078e0202 */
[----:B------:R-:W-:Y:S01]  /*1010*/  IMAD.MOV.U32 R2, RZ, RZ, -0x1 ;  /* 0xffffffffff027424 */ /* 0x000fe200078e00ff */
[----:B------:R-:W2:Y:S01]  /*1020*/  LDC R31, c[0x0][0x658] ;  /* 0x00019600ff1f7b82 */ /* 0x000ea20000000800 */
[----:B------:R-:W-:Y:S01]  /*1030*/  IMAD.IADD R9, R9, 0x1, R11 ;  /* 0x0000000109097824 */ /* 0x000fe200078e020b */
[----:B0-----:R-:W-:Y:S01]  /*1040*/  ISETP.NE.U32.AND P0, PT, R32, RZ, PT ;  /* 0x000000ff2000720c */ /* 0x001fe20003f05070 */
[----:B------:R-:W-:-:S03]  /*1050*/  IMAD.MOV.U32 R28, RZ, RZ, 0x1 ;  /* 0x00000001ff1c7424 */ /* 0x000fc600078e00ff */
[----:B------:R-:W-:Y:S02]  /*1060*/  ISETP.NE.AND.EX P0, PT, R33, RZ, PT, P0 ;  /* 0x000000ff2100720c */ /* 0x000fe40003f05300 */
[----:B------:R-:W0:Y:S01]  /*1070*/  LDC R27, c[0x0][0x600] ;  /* 0x00018000ff1b7b82 */ /* 0x000e220000000800 */
[-CC-:B-1----:R-:W-:Y:S02]  /*1080*/  SHF.R.U64 R25, R8, R10.reuse, R9.reuse ;  /* 0x0000000a08197219 */ /* 0x182fe40000001209 */
[----:B------:R-:W-:-:S05]  /*1090*/  SHF.R.U32.HI R8, RZ, R10, R9 ;  /* 0x0000000aff087219 */ /* 0x000fca0000011609 */
[----:B------:R-:W1:Y:S01]  /*10a0*/  LDC R22, c[0x0][0x648] ;  /* 0x00019200ff167b82 */ /* 0x000e620000000800 */
[-CC-:B----4-:R-:W-:Y:S02]  /*10b0*/  SHF.R.U64 R34, R25, R13.reuse, R8.reuse ;  /* 0x0000000d19227219 */ /* 0x190fe40000001208 */
[----:B------:R-:W-:-:S05]  /*10c0*/  SHF.R.U32.HI R8, RZ, R13, R8 ;  /* 0x0000000dff087219 */ /* 0x000fca0000011608 */
[----:B------:R-:W4:Y:S01]  /*10d0*/  LDC R26, c[0x0][0x638] ;  /* 0x00018e00ff1a7b82 */ /* 0x000f220000000800 */
[-CC-:B--2---:R-:W-:Y:S02]  /*10e0*/  SHF.R.U64 R36, R34, R31.reuse, R8.reuse ;  /* 0x0000001f22247219 */ /* 0x184fe40000001208 */
[-C--:B------:R-:W-:Y:S02]  /*10f0*/  SHF.L.U32 R2, R2, R31.reuse, RZ ;  /* 0x0000001f02027219 */ /* 0x080fe400000006ff */
[----:B------:R-:W-:Y:S01]  /*1100*/  SHF.R.U32.HI R9, RZ, R31, R8 ;  /* 0x0000001fff097219 */ /* 0x000fe20000011608 */
[----:B------:R-:W-:Y:S01]  /*1110*/  IMAD.MOV.U32 R8, RZ, RZ, R36 ;  /* 0x000000ffff087224 */ /* 0x000fe200078e0024 */
[----:B------:R-:W-:Y:S01]  /*1120*/  LOP3.LUT R15, RZ, R2, RZ, 0x33, !PT ;  /* 0x00000002ff0f7212 */ /* 0x000fe200078e33ff */
[----:B------:R-:W2:Y:S01]  /*1130*/  LDC R29, c[0x0][0x610] ;  /* 0x00018400ff1d7b82 */ /* 0x000ea20000000800 */
[----:B------:R-:W-:Y:S05]  /*1140*/  @!P0 BRA `(.L_x_14) ;  /* 0x0000000000288947 */ /* 0x000fea0003800000 */
[----:B------:R-:W3:Y:S02]  /*1150*/  LDC R13, c[0x0][0x64c] ;  /* 0x00019300ff0d7b82 */ /* 0x000ee40000000800 */
[----:B---3--:R-:W-:-:S05]  /*1160*/  IADD3 R13, P0, R36, R13, RZ ;  /* 0x0000000d240d7210 */ /* 0x008fca0007f1e0ff */
        /* <DEDUP_REMOVED lines=8> */
.L_x_14:
[----:B-1----:R-:W-:Y:S01]  /*11f0*/  SHF.R.U64 R7, R8, R22, R9 ;  /* 0x0000001608077219 */ /* 0x002fe20000001209 */
[----:B0-----:R-:W-:Y:S01]  /*1200*/  VIADD R8, R27, 0xffffffff ;  /* 0xffffffff1b087836 */ /* 0x001fe20000000000 */
[----:B------:R-:W-:Y:S01]  /*1210*/  SHF.L.U32 R2, R28, R31, RZ ;  /* 0x0000001f1c027219 */ /* 0x000fe200000006ff */
[----:B------:R-:W-:Y:S01]  /*1220*/  @P1 IMAD R20, R21, R24, R6 ;  /* 0x0000001815141224 */ /* 0x000fe200078e0206 */
[----:B------:R-:W-:Y:S01]  /*1230*/  LOP3.LUT R15, R34, R15, RZ, 0xc0, !PT ;  /* 0x0000000f220f7212 */ /* 0x000fe200078ec0ff */
[----:B------:R-:W-:Y:S01]  /*1240*/  IMAD.MOV R9, RZ, RZ, -R7 ;  /* 0x000000ffff097224 */ /* 0x000fe200078e0a07 */
[----:B------:R-:W-:Y:S01]  /*1250*/  LOP3.LUT R8, R25, R8, RZ, 0xc0, !PT ;  /* 0x0000000819087212 */ /* 0x000fe200078ec0ff */
[----:B------:R-:W-:Y:S02]  /*1260*/  IMAD.MOV.U32 R6, RZ, RZ, 0x1 ;  /* 0x00000001ff067424 */ /* 0x000fe400078e00ff */
[----:B------:R-:W-:Y:S02]  /*1270*/  IMAD R15, R2, R7, R15 ;  /* 0x00000007020f7224 */ /* 0x000fe400078e020f */
[----:B----4-:R-:W-:-:S02]  /*1280*/  IMAD R2, R9, R26, R36 ;  /* 0x0000001a09027224 */ /* 0x010fc400078e0224 */
[----:B--2---:R-:W-:Y:S02]  /*1290*/  IMAD R19, R15, R29, R20 ;  /* 0x0000001d0f137224 */ /* 0x004fe400078e0214 */
[--C-:B------:R-:W-:Y:S01]  /*12a0*/  IMAD R2, R2, R27, R8.reuse ;  /* 0x0000001b02027224 */ /* 0x100fe200078e0208 */
[----:B------:R-:W-:-:S04]  /*12b0*/  PRMT R8, R6, 0x7610, R8 ;  /* 0x0000761006087816 */ /* 0x000fc80000000008 */
[----:B------:R-:W-:Y:S02]  /*12c0*/  SEL R22, R2, R19, !P1 ;  /* 0x0000001302167207 */ /* 0x000fe40004800000 */
[----:B------:R-:W-:Y:S01]  /*12d0*/  SEL R19, R19, R2, !P1 ;  /* 0x0000000213137207 */ /* 0x000fe20004800000 */
[----:B------:R-:W-:-:S07]  /*12e0*/  IMAD.MOV.U32 R2, RZ, RZ, R30 ;  /* 0x000000ffff027224 */ /* 0x000fce00078e001e */
.L_x_12:
[----:B------:R-:W-:Y:S05]  /*12f0*/  @!P3 BRA `(.L_x_15) ;  /* 0x00000000000cb947 */ /* 0x000fea0003800000 */
[----:B------:R-:W-:Y:S01]  /*1300*/  UCGABAR_WAIT ;  /* 0x0000000000007dc7 */ /* 0x000fe20008000000 */
[----:B------:R-:W-:Y:S01]  /*1310*/  CCTL.IVALL ;  /* 0x00000000ff00798f */ /* 0x000fe20002000000 */
[----:B------:R-:W-:Y:S05]  /*1320*/  BRA `(.L_x_16) ;  /* 0x0000000000047947 */ /* 0x000fea0003800000 */
.L_x_15:
[----:B------:R-:W-:Y:S06]  /*1330*/  BAR.SYNC.DEFER_BLOCKING 0x0 ;  /* 0x0000000000007b1d */ /* 0x000fec0000010000 */
.L_x_16:
[----:B------:R-:W-:Y:S05]  /*1340*/  @!P2 BRA `(.L_x_17) ;  /* 0x000000340084a947 */ /* 0x000fea0003800000 */
[----:B------:R-:W-:-:S13]  /*1350*/  ISETP.GT.U32.AND P0, PT, R35, 0x1, PT ;  /* 0x000000012300780c */ /* 0x000fda0003f04070 */
[----:B------:R-:W-:Y:S05]  /*1360*/  @P0 EXIT ;  /* 0x000000000000094d */ /* 0x000fea0003800000 */
.L_x_18:
[----:B------:R-:W-:-:S08]  /*1370*/  NOP ;  /* 0x0000000000007918 */ /* 0x000fd00000000000 */
[----:B------:R-:W1:Y:S02]  /*1380*/  USETMAXREG.TRY_ALLOC.CTAPOOL UP0, 0xe8 ;  /* 0x000000e8000079c8 */ /* 0x000e640008000600 */
[----:B-1----:R-:W-:-:S13]  /*1390*/  PLOP3.LUT P0, PT, PT, PT, UP0, 0x80, 0x0 ;  /* 0x000000000000781c */ /* 0x002fda0003f0f008 */
[----:B------:R-:W-:Y:S05]  /*13a0*/  @!P0 BRA `(.L_x_18) ;  /* 0xfffffffc00f08947 */ /* 0x000fea000383ffff */
[----:B------:R-:W-:-:S13]  /*13b0*/  LOP3.LUT P0, RZ, R8, 0xff, RZ, 0xc0, !PT ;  /* 0x000000ff08ff7812 */ /* 0x000fda000780c0ff */
[----:B------:R-:W-:Y:S05]  /*13c0*/  @!P0 EXIT ;  /* 0x000000000000894d */ /* 0x000fea0003800000 */
[----:B------:R-:W1:Y:S01]  /*13d0*/  S2UR UR4, SR_CgaCtaId ;  /* 0x00000000000479c3 */ /* 0x000e620000008800 */
[----:B--2---:R-:W-:Y:S01]  /*13e0*/  VIADD R14, R14, 0xffffffff ;  /* 0xffffffff0e0e7836 */ /* 0x004fe20000000000 */
[CC--:B------:R-:W-:Y:S01]  /*13f0*/  LEA.HI R4, R0.reuse, R3.reuse, RZ, 0x2 ;  /* 0x0000000300047211 */ /* 0x0c0fe200078f10ff */
[----:B------:R-:W-:Y:S01]  /*1400*/  UMOV UR41, 0x400 ;  /* 0x0000040000297882 */ /* 0x000fe20000000000 */
[----:B------:R-:W-:Y:S01]  /*1410*/  LEA.HI R0, R0, R3, RZ, 0x5 ;  /* 0x0000000300007211 */ /* 0x000fe200078f28ff */
[----:B------:R-:W-:Y:S01]  /*1420*/  UISETP.LT.AND UP0, UPT, UR40, 0x1, UPT ;  /* 0x000000012800788c */ /* 0x000fe2000bf01270 */
[----:B------:R-:W-:Y:S01]  /*1430*/  R2UR UR42, R14 ;  /* 0x000000000e2a72ca */ /* 0x000fe200000e0000 */
[----:B------:R-:W-:Y:S01]  /*1440*/  ULDC UR6, c[0x0][0x284] ;  /* 0x0000a10000067ab9 */ /* 0x000fe20000000800 */
[--C-:B------:R-:W-:Y:S01]  /*1450*/  SHF.R.S32.HI R60, RZ, 0x2, R4.reuse ;  /* 0x00000002ff3c7819 */ /* 0x100fe20000011404 */
[----:B------:R-:W-:Y:S01]  /*1460*/  USEL UR43, UR40, 0x1, UP0 ;  /* 0x00000001282b7887 */ /* 0x000fe20008000000 */
[----:B------:R-:W-:Y:S01]  /*1470*/  SHF.R.S32.HI R5, RZ, 0x1f, R4 ;  /* 0x0000001fff057819 */ /* 0x000fe20000011404 */
[----:B------:R-:W-:Y:S01]  /*1480*/  USHF.L.U32 UR46, UR40, 0x1, URZ ;  /* 0x00000001282e7899 */ /* 0x000fe2000800063f */
[----:B------:R-:W-:Y:S01]  /*1490*/  LOP3.LUT R4, R4, 0xfffffffc, RZ, 0xc0, !PT ;  /* 0xfffffffc04047812 */ /* 0x000fe200078ec0ff */
[----:B------:R-:W-:Y:S01]  /*14a0*/  UIADD3 UR43, -UR43, UR40, URZ ;  /* 0x000000282b2b7290 */ /* 0x000fe2000fffe13f */
[----:B------:R-:W-:-:S02]  /*14b0*/  LEA.HI R5, R5, R60, RZ, 0x3 ;  /* 0x0000003c05057211 */ /* 0x000fc400078f18ff */
[----:B------:R-:W-:Y:S01]  /*14c0*/  ISETP.NE.AND P0, PT, R14, RZ, PT ;  /* 0x000000ff0e00720c */ /* 0x000fe20003f05270 */
[----:B---3--:R-:W-:Y:S01]  /*14d0*/  IMAD.IADD R59, R3, 0x1, -R4 ;  /* 0x00000001033b7824 */ /* 0x008fe200078e0a04 */
[----:B------:R-:W-:Y:S01]  /*14e0*/  LOP3.LUT R5, R5, 0xfffffff8, RZ, 0xc0, !PT ;  /* 0xfffffff805057812 */ /* 0x000fe200078ec0ff */
[----:B------:R-:W-:Y:S01]  /*14f0*/  USHF.L.U32 UR42, UR42, 0x3, URZ ;  /* 0x000000032a2a7899 */ /* 0x000fe2000800063f */
[----:B------:R-:W-:Y:S02]  /*1500*/  LOP3.LUT R72, R16, 0x1, RZ, 0xfc, !PT ;  /* 0x0000000110487812 */ /* 0x000fe400078efcff */
[----:B------:R-:W-:Y:S01]  /*1510*/  SEL R73, RZ, 0x1, P0 ;  /* 0x00000001ff497807 */ /* 0x000fe20000000000 */
[----:B------:R-:W-:Y:S01]  /*1520*/  IMAD.IADD R60, R60, 0x1, -R5 ;  /* 0x000000013c3c7824 */ /* 0x000fe200078e0a05 */
[----:B-1----:R-:W-:Y:S01]  /*1530*/  ULEA UR41, UR4, UR41, 0x18 ;  /* 0x0000002904297291 */ /* 0x002fe2000f8ec03f */
[----:B------:R-:W-:Y:S01]  /*1540*/  SHF.R.S32.HI R5, RZ, 0x5, R0 ;  /* 0x00000005ff057819 */ /* 0x000fe20000011400 */
[----:B------:R-:W-:-:S02]  /*1550*/  IMAD.U32 R63, RZ, RZ, UR42 ;  /* 0x0000002aff3f7e24 */ /* 0x000fc4000f8e00ff */
[----:B------:R-:W-:Y:S01]  /*1560*/  UIADD3 UR47, UR41, 0x40, URZ ;  /* 0x00000040292f7890 */ /* 0x000fe2000fffe03f */
[--C-:B------:R-:W-:Y:S01]  /*1570*/  SHF.R.S32.HI R61, RZ, 0x1f, R60.reuse ;  /* 0x0000001fff3d7819 */ /* 0x100fe2000001143c */
[----:B------:R-:W-:Y:S01]  /*1580*/  UIADD3 UR4, UR41, 0x3100, URZ ;  /* 0x0000310029047890 */ /* 0x000fe2000fffe03f */
[--C-:B------:R-:W-:Y:S01]  /*1590*/  IMAD R66, R5, -0x10, -R60.reuse ;  /* 0xfffffff005427824 */ /* 0x100fe200078e0a3c */
[----:B------:R-:W-:Y:S01]  /*15a0*/  UIADD3 UR5, UR41, 0x100, URZ ;  /* 0x0000010029057890 */ /* 0x000fe2000fffe03f */
[----:B------:R-:W-:Y:S01]  /*15b0*/  LOP3.LUT R65, R63, 0x8, RZ, 0xc0, !PT ;  /* 0x000000083f417812 */ /* 0x000fe200078ec0ff */
[----:B------:R-:W-:Y:S01]  /*15c0*/  USHF.R.U32.HI UR4, URZ, 0x4, UR4 ;  /* 0x000000043f047899 */ /* 0x000fe20008011604 */
[----:B------:R-:W-:Y:S01]  /*15d0*/  IMAD.U32 R62, RZ, RZ, UR47 ;  /* 0x0000002fff3e7e24 */ /* 0x000fe2000f8e00ff */
[----:B------:R-:W-:Y:S01]  /*15e0*/  USHF.R.U32.HI UR5, URZ, 0x4, UR5 ;  /* 0x000000043f057899 */ /* 0x000fe20008011605 */
[----:B------:R-:W-:Y:S01]  /*15f0*/  IMAD.WIDE R60, R5, 0x10, R60 ;  /* 0x00000010053c7825 */ /* 0x000fe200078e023c */
[----:B------:R-:W-:Y:S01]  /*1600*/  ULOP3.LUT UR4, UR4, 0x3fff, URZ, 0xc0, !UPT ;  /* 0x00003fff04047892 */ /* 0x000fe2000f8ec03f */
[----:B------:R-:W-:Y:S01]  /*1610*/  LOP3.LUT R63, R63, 0x8, RZ, 0xc, !PT ;  /* 0x000000083f3f7812 */ /* 0x000fe200078e0cff */
[----:B------:R-:W-:Y:S01]  /*1620*/  ULOP3.LUT UR5, UR5, 0x3fff, URZ, 0xc0, !UPT ;  /* 0x00003fff05057892 */ /* 0x000fe2000f8ec03f */
[----:B------:R-:W-:Y:S01]  /*1630*/  VIADD R64, R62, UR42 ;  /* 0x0000002a3e407c36 */ /* 0x000fe20008000000 */
[----:B------:R-:W-:Y:S01]  /*1640*/  LOP3.LUT R65, R65, 0x18, RZ, 0x3c, !PT ;  /* 0x0000001841417812 */ /* 0x000fe200078e3cff */
[----:B------:R-:W-:Y:S01]  /*1650*/  VIADD R66, R66, UR6 ;  /* 0x0000000642427c36 */ /* 0x000fe20008000000 */
[----:B------:R-:W-:-:S02]  /*1660*/  ULOP3.LUT UR44, UR4, 0x10000, URZ, 0xfc, !UPT ;  /* 0x00010000042c7892 */ /* 0x000fc4000f8efc3f */
[----:B------:R-:W-:-:S12]  /*1670*/  ULOP3.LUT UR45, UR5, 0x10000, URZ, 0xfc, !UPT ;  /* 0x00010000052d7892 */ /* 0x000fd8000f8efc3f */
.L_x_102:
[----:B------:R-:W-:Y:S01]  /*1680*/  SHF.L.U32 R3, R73, 0x1f, RZ ;  /* 0x0000001f49037819 */ /* 0x000fe200000006ff */
[----:B------:R-:W-:Y:S02]  /*1690*/  ULDC UR4, c[0x0][0x28c] ;  /* 0x0000a30000047ab9 */ /* 0x000fe40000000800 */
[----:B------:R-:W-:Y:S01]  /*16a0*/  ISETP.LT.AND P1, PT, RZ, UR4, PT ;  /* 0x00000004ff007c0c */ /* 0x000fe2000bf21270 */
[----:B-1----:R-:W1:Y:S02]  /*16b0*/  SYNCS.PHASECHK.TRANS64.TRYWAIT P0, [R62+UR42], R3 ;  /* 0x000000033e0075a7 */ /* 0x002e64000800016a */
[----:B-1-34-:R-:W-:Y:S10]  /*16c0*/  @!P0 BRA `(.L_x_19) ;  /* 0x0000004000948947 */ /* 0x01aff40003800000 */
.L_x_123:
[----:B------:R-:W-:Y:S05]  /*16d0*/  @P1 BRA `(.L_x_20) ;  /* 0x0000000000401947 */ /* 0x000fea0003800000 */
[----:B------:R-:W-:Y:S01]  /*16e0*/  MOV R0, 0x0 ;  /* 0x0000000000007802 */ /* 0x000fe20000000f00 */
[----:B------:R-:W-:Y:S01]  /*16f0*/  ULDC.64 UR4, c[0x4][0x68] ;  /* 0x01001a0000047ab9 */ /* 0x000fe20000000a00 */
[----:B------:R-:W-:Y:S01]  /*1700*/  ULDC.64 UR6, c[0x4][0x8] ;  /* 0x0100020000067ab9 */ /* 0x000fe20000000a00 */
[----:B------:R-:W-:Y:S01]  /*1710*/  IMAD.U32 R4, RZ, RZ, UR4 ;  /* 0x00000004ff047e24 */ /* 0x000fe2000f8e00ff */
[----:B------:R2:W3:Y:S01]  /*1720*/  LDC.64 R14, c[0x4][R0] ;  /* 0x01000000000e7b82 */ /* 0x0004e20000000a00 */
[----:B------:R-:W-:Y:S01]  /*1730*/  IMAD.U32 R5, RZ, RZ, UR5 ;  /* 0x00000005ff057e24 */ /* 0x000fe2000f8e00ff */
[----:B------:R-:W-:Y:S01]  /*1740*/  ULDC.64 UR4, c[0x4][0x70] ;  /* 0x01001c0000047ab9 */ /* 0x000fe20000000a00 */
[----:B------:R-:W-:Y:S02]  /*1750*/  IMAD.U32 R10, RZ, RZ, UR6 ;  /* 0x00000006ff0a7e24 */ /* 0x000fe4000f8e00ff */
[----:B------:R-:W-:Y:S02]  /*1760*/  IMAD.U32 R6, RZ, RZ, UR4 ;  /* 0x00000004ff067e24 */ /* 0x000fe4000f8e00ff */
[----:B------:R-:W-:-:S02]  /*1770*/  IMAD.U32 R7, RZ, RZ, UR5 ;  /* 0x00000005ff077e24 */ /* 0x000fc4000f8e00ff */
[----:B------:R-:W-:Y:S02]  /*1780*/  IMAD.U32 R11, RZ, RZ, UR7 ;  /* 0x00000007ff0b7e24 */ /* 0x000fe4000f8e00ff */
[----:B------:R-:W-:Y:S02]  /*1790*/  IMAD.MOV.U32 R8, RZ, RZ, 0x1e1 ;  /* 0x000001e1ff087424 */ /* 0x000fe400078e00ff */
[----:B0-----:R-:W-:Y:S02]  /*17a0*/  IMAD.MOV.U32 R12, RZ, RZ, 0x1 ;  /* 0x00000001ff0c7424 */ /* 0x001fe400078e00ff */
[----:B--2---:R-:W-:-:S07]  /*17b0*/  IMAD.MOV.U32 R13, RZ, RZ, RZ ;  /* 0x000000ffff0d7224 */ /* 0x004fce00078e00ff */
[----:B------:R-:W-:-:S07]  /*17c0*/  LEPC R20, `(.L_x_20) ;  /* 0x000000001014794e */ /* 0x000fce0000000000 */
[----:B-1-3-5:R-:W-:Y:S05]  /*17d0*/  CALL.ABS.NOINC R14 ;  /* 0x000000000e007343 */ /* 0x02afea0003c00000 */
.L_x_20:
[----:B------:R-:W-:-:S13]  /*17e0*/  ISETP.NE.AND P0, PT, R72, 0x3, PT ;  /* 0x000000034800780c */ /* 0x000fda0003f05270 */
[----:B------:R-:W-:Y:S05]  /*17f0*/  @!P0 BRA `(.L_x_21) ;  /* 0x0000000000048947 */ /* 0x000fea0003800000 */
[----:B------:R-:W-:Y:S01]  /*1800*/  BPT.TRAP 0x1 ;  /* 0x000000040000795c */ /* 0x000fe20000300000 */
.L_x_21:
[----:B-1----:R-:W-:Y:S02]  /*1810*/  IMAD.U32 R3, RZ, RZ, UR38 ;  /* 0x00000026ff037e24 */ /* 0x002fe4000f8e00ff */
[----:B------:R-:W-:-:S03]  /*1820*/  IMAD.U32 R0, RZ, RZ, UR39 ;  /* 0x00000027ff007e24 */ /* 0x000fc6000f8e00ff */
[----:B------:R-:W-:Y:S02]  /*1830*/  LEA R3, R3, UR41, 0x3 ;  /* 0x0000002903037c11 */ /* 0x000fe4000f8e18ff */
[----:B------:R-:W-:-:S04]  /*1840*/  SHF.L.U32 R0, R0, 0x1f, RZ ;  /* 0x0000001f00007819 */ /* 0x000fc800000006ff */
[----:B------:R1:W2:Y:S01]  /*1850*/  SYNCS.PHASECHK.TRANS64.TRYWAIT P1, [R3+URZ], R0 ;  /* 0x00000000030075a7 */ /* 0x0002a2000802017f */
[----:B------:R-:W-:Y:S05]  /*1860*/  @!P0 BRA `(.L_x_22) ;  /* 0x0000000000048947 */ /* 0x000fea0003800000 */
[----:B------:R-:W-:Y:S01]  /*1870*/  BPT.TRAP 0x1 ;  /* 0x000000040000795c */ /* 0x000fe20000300000 */
.L_x_22:
[----:B--2---:R-:W-:Y:S05]  /*1880*/  @P1 BRA `(.L_x_23) ;  /* 0x0000000000081947 */ /* 0x004fea0003800000 */
[----:B------:R-:W2:Y:S02]  /*1890*/  SYNCS.PHASECHK.TRANS64.TRYWAIT P1, [R3+URZ], R0 ;  /* 0x00000000030075a7 */ /* 0x000ea4000802017f */
[----:B--2---:R-:W-:Y:S05]  /*18a0*/  @!P1 BRA `(.L_x_24) ;  /* 0x0000004000309947 */ /* 0x004fea0003800000 */
.L_x_23:
[----:B------:R-:W-:Y:S05]  /*18b0*/  WARPSYNC.ALL ;  /* 0x0000000000007948 */ /* 0x000fea0003800000 */
[----:B------:R-:W-:Y:S01]  /*18c0*/  ULEA UR4, UR38, UR45, 0x8 ;  /* 0x0000002d26047291 */ /* 0x000fe2000f8e403f */
[----:B------:R-:W-:Y:S01]  /*18d0*/  WARPGROUP.ARRIVE ;  /* 0x00000000000079c5 */ /* 0x000fe20000000000 */
[----:B------:R-:W-:Y:S01]  /*18e0*/  ULEA UR6, UR38, UR44, 0x8 ;  /* 0x0000002c26067291 */ /* 0x000fe2000f8e403f */
[----:B-12---:R-:W-:Y:S01]  /*18f0*/  IMAD.U32 R0, RZ, RZ, UR43 ;  /* 0x0000002bff007e24 */ /* 0x006fe2000f8e00ff */
[----:B------:R-:W-:Y:S01]  /*1900*/  UMOV UR5, 0x80000020 ;  /* 0x8000002000057882 */ /* 0x000fe20000000000 */
[----:B------:R-:W-:-:S03]  /*1910*/  UMOV UR7, 0x80000020 ;  /* 0x8000002000077882 */ /* 0x000fc60000000000 */
[----:B------:R-:W-:-:S03]  /*1920*/  ISETP.GE.AND P1, PT, R0, 0x1, PT ;  /* 0x000000010000780c */ /* 0x000fc60003f26270 */
[----:B------:R-:W-:Y:S01]  /*1930*/  HGMMA.64x64x16.F32.BF16 R24, gdesc[UR4], RZ, !UPT, gsb0 ;  /* 0x00e00000041879f0 */ /* 0x000fe2000c0018ff */
[----:B------:R-:W-:Y:S02]  /*1940*/  UIADD3 UR4, UR4, 0x2, URZ ;  /* 0x0000000204047890 */ /* 0x000fe4000fffe03f */
[----:B------:R-:W-:Y:S01]  /*1950*/  UIADD3 UR6, UR6, 0x2, URZ ;  /* 0x0000000206067890 */ /* 0x000fe2000fffe03f */
[----:B------:R-:W-:Y:S01]  /*1960*/  UMOV UR5, 0x80000020 ;  /* 0x8000002000057882 */ /* 0x000fe20000000000 */
[----:B------:R-:W-:Y:S01]  /*1970*/  UMOV UR7, 0x80000020 ;  /* 0x8000002000077882 */ /* 0x000fe20000000000 */
[----:B------:R-:W-:Y:S02]  /*1980*/  WARPGROUP.DEPBAR.LE gsb0, 0x0 ;  /* 0x00008000000079c5 */ /* 0x000fe40000010000 */
[----:B------:R-:W-:-:S06]  /*1990*/  WARPGROUP.ARRIVE ;  /* 0x00000000000079c5 */ /* 0x000fcc0000000000 */
[----:B------:R-:W-:Y:S03]  /*19a0*/  HGMMA.64x64x16.F32.BF16 R24, gdesc[UR4], R24, gsb0 ;  /* 0x00e00000041879f0 */ /* 0x000fe60008001818 */
[----:B------:R-:W-:Y:S02]  /*19b0*/  WARPGROUP.DEPBAR.LE gsb0, 0x0 ;  /* 0x00008000000079c5 */ /* 0x000fe40000010000 */
[----:B------:R-:W-:Y:S05]  /*19c0*/  @!P1 BRA `(.L_x_25) ;  /* 0x0000000000d49947 */ /* 0x000fea0003800000 */
[----:B------:R-:W-:Y:S01]  /*19d0*/  UIADD3 UR4, UR38, 0x1, URZ ;  /* 0x0000000126047890 */ /* 0x000fe2000fffe03f */
[----:B------:R-:W-:Y:S02]  /*19e0*/  IMAD.U32 R0, RZ, RZ, UR43 ;  /* 0x0000002bff007e24 */ /* 0x000fe4000f8e00ff */
[----:B------:R-:W-:Y:S01]  /*19f0*/  IMAD.U32 R3, RZ, RZ, UR38 ;  /* 0x00000026ff037e24 */ /* 0x000fe2000f8e00ff */
[----:B------:R-:W-:-:S04]  /*1a00*/  UISETP.NE.AND UP0, UPT, UR4, 0x3, UPT ;  /* 0x000000030400788c */ /* 0x000fc8000bf05270 */
[----:B------:R-:W-:Y:S02]  /*1a10*/  USEL UR5, URZ, 0x1, UP0 ;  /* 0x000000013f057887 */ /* 0x000fe40008000000 */
[----:B------:R-:W-:Y:S02]  /*1a20*/  USEL UR8, UR4, URZ, UP0 ;  /* 0x0000003f04087287 */ /* 0x000fe40008000000 */
[----:B------:R-:W-:-:S06]  /*1a30*/  ULOP3.LUT UR5, UR39, UR5, URZ, 0x3c, !UPT ;  /* 0x0000000527057292 */ /* 0x000fcc000f8e3c3f */
[----:B------:R-:W-:-:S07]  /*1a40*/  IMAD.U32 R6, RZ, RZ, UR5 ;  /* 0x00000005ff067e24 */ /* 0x000fce000f8e00ff */
.L_x_32:
[----:B------:R-:W-:Y:S05]  /*1a50*/  @!P0 BRA `(.L_x_26) ;  /* 0x0000000000048947 */ /* 0x000fea0003800000 */
[----:B------:R-:W-:Y:S01]  /*1a60*/  BPT.TRAP 0x1 ;  /* 0x000000040000795c */ /* 0x000fe20000300000 */
.L_x_26:
[----:B------:R-:W-:Y:S01]  /*1a70*/  ULEA UR4, UR8, UR41, 0x3 ;  /* 0x0000002908047291 */ /* 0x000fe2000f8e183f */
[----:B------:R-:W-:-:S08]  /*1a80*/  SHF.L.U32 R4, R6, 0x1f, RZ ;  /* 0x0000001f06047819 */ /* 0x000fd000000006ff */
[----:B------:R1:W2:Y:S01]  /*1a90*/  SYNCS.PHASECHK.TRANS64.TRYWAIT P1, [UR4], R4 ;  /* 0x00000004ff0075a7 */ /* 0x0002a20008020144 */
[----:B------:R-:W-:Y:S05]  /*1aa0*/  @!P0 BRA `(.L_x_27) ;  /* 0x0000000000048947 */ /* 0x000fea0003800000 */
[----:B------:R-:W-:Y:S01]  /*1ab0*/  BPT.TRAP 0x1 ;  /* 0x000000040000795c */ /* 0x000fe20000300000 */
.L_x_27:
[----:B--2---:R-:W-:Y:S05]  /*1ac0*/  @P1 BRA `(.L_x_28) ;  /* 0x0000000000081947 */ /* 0x004fea0003800000 */
[----:B------:R-:W2:Y:S02]  /*1ad0*/  SYNCS.PHASECHK.TRANS64.TRYWAIT P1, [UR4], R4 ;  /* 0x00000004ff0075a7 */ /* 0x000ea40008020144 */
[----:B--2---:R-:W-:Y:S05]  /*1ae0*/  @!P1 BRA `(.L_x_29) ;  /* 0x0000003c00b49947 */ /* 0x004fea0003800000 */
.L_x_28:
[----:B------:R-:W-:Y:S01]  /*1af0*/  ULEA UR4, UR8, UR45, 0x8 ;  /* 0x0000002d08047291 */ /* 0x000fe2000f8e403f */
[----:B------:R-:W-:Y:S01]  /*1b00*/  WARPGROUP.ARRIVE ;  /* 0x00000000000079c5 */ /* 0x000fe20000000000 */
[----:B------:R-:W-:Y:S01]  /*1b10*/  ULEA UR6, UR8, UR44, 0x8 ;  /* 0x0000002c08067291 */ /* 0x000fe2000f8e403f */
[----:B------:R-:W-:Y:S01]  /*1b20*/  UMOV UR5, 0x80000020 ;  /* 0x8000002000057882 */ /* 0x000fe20000000000 */
[----:B------:R-:W-:-:S07]  /*1b30*/  UMOV UR7, 0x80000020 ;  /* 0x8000002000077882 */ /* 0x000fce0000000000 */
[----:B------:R-:W-:Y:S01]  /*1b40*/  HGMMA.64x64x16.F32.BF16 R24, gdesc[UR4], R24, gsb0 ;  /* 0x00e00000041879f0 */ /* 0x000fe20008001818 */
        /* <DEDUP_REMOVED lines=9> */
[----:B------:R-:W-:Y:S01]  /*1be0*/  BPT.TRAP 0x1 ;  /* 0x000000040000795c */ /* 0x000fe20000300000 */
.L_x_30:
[----:B------:R-:W-:-:S13]  /*1bf0*/  ISETP.NE.AND P1, PT, R67, RZ, PT ;  /* 0x000000ff4300720c */ /* 0x000fda0003f25270 */
[----:B-12---:R-:W-:-:S05]  /*1c00*/  @P1 LEA R4, R3, UR41, 0x3 ;  /* 0x0000002903041c11 */ /* 0x006fca000f8e18ff */
[----:B------:R-:W-:-:S05]  /*1c10*/  @P1 VIADD R5, R4, 0x18 ;  /* 0x0000001804051836 */ /* 0x000fca0000000000 */
[----:B------:R-:W-:-:S04]  /*1c20*/  @P1 PRMT R5, R56, 0x654, R5 ;  /* 0x0000065438051816 */ /* 0x000fc80000000005 */
[----:B------:R1:W-:Y:S01]  /*1c30*/  @P1 SYNCS.ARRIVE.TRANS64.RED.A1T0 RZ, [R5+URZ], RZ ;  /* 0x000000ff05ff19a7 */ /* 0x0003e2000810043f */
[----:B------:R-:W-:-:S13]  /*1c40*/  ISETP.GT.U32.AND P1, PT, R16, 0x1, PT ;  /* 0x000000011000780c */ /* 0x000fda0003f24070 */
[----:B-1----:R-:W-:Y:S05]  /*1c50*/  @P1 BRA `(.L_x_31) ;  /* 0x0000000000041947 */ /* 0x002fea0003800000 */
[----:B------:R-:W-:Y:S01]  /*1c60*/  BPT.TRAP 0x1 ;  /* 0x000000040000795c */ /* 0x000fe20000300000 */
.L_x_31:
[----:B------:R-:W-:Y:S01]  /*1c70*/  UIADD3 UR8, UR8, 0x1, URZ ;  /* 0x0000000108087890 */ /* 0x000fe2000fffe03f */
[C---:B------:R-:W-:Y:S01]  /*1c80*/  ISETP.GT.AND P2, PT, R0.reuse, 0x1, PT ;  /* 0x000000010000780c */ /* 0x040fe20003f44270 */
[----:B------:R-:W-:Y:S02]  /*1c90*/  VIADD R3, R3, 0x1 ;  /* 0x0000000103037836 */ /* 0x000fe40000000000 */
[----:B------:R-:W-:Y:S01]  /*1ca0*/  UISETP.NE.AND UP0, UPT, UR8, 0x3, UPT ;  /* 0x000000030800788c */ /* 0x000fe2000bf05270 */
[----:B------:R-:W-:Y:S02]  /*1cb0*/  VIADD R0, R0, 0xffffffff ;  /* 0xffffffff00007836 */ /* 0x000fe40000000000 */
[C---:B------:R-:W-:Y:S01]  /*1cc0*/  ISETP.NE.AND P1, PT, R3.reuse, 0x3, PT ;  /* 0x000000030300780c */ /* 0x040fe20003f25270 */
[----:B------:R-:W-:Y:S02]  /*1cd0*/  USEL UR4, URZ, 0x1, UP0 ;  /* 0x000000013f047887 */ /* 0x000fe40008000000 */
[----:B------:R-:W-:Y:S01]  /*1ce0*/  USEL UR8, UR8, URZ, UP0 ;  /* 0x0000003f08087287 */ /* 0x000fe20008000000 */
[----:B------:R-:W-:-:S03]  /*1cf0*/  SEL R3, R3, RZ, P1 ;  /* 0x000000ff03037207 */ /* 0x000fc60000800000 */
[----:B------:R-:W-:Y:S01]  /*1d00*/  LOP3.LUT R6, R6, UR4, RZ, 0x3c, !PT ;  /* 0x0000000406067c12 */ /* 0x000fe2000f8e3cff */
[----:B------:R-:W-:Y:S07]  /*1d10*/  @P2 BRA `(.L_x_32) ;  /* 0xfffffffc004c2947 */ /* 0x000fee000383ffff */
.L_x_25:
[----:B------:R-:W1:Y:S01]  /*1d20*/  LDC R0, c[0x0][0x28c] ;  /* 0x0000a300ff007b82 */ /* 0x000e620000000800 */
[----:B------:R2:W-:Y:S01]  /*1d30*/  SYNCS.ARRIVE.TRANS64.A1T0 RZ, [R63+UR47], RZ ;  /* 0x000000ff3fff79a7 */ /* 0x0005e2000810002f */
[----:B-1----:R-:W-:-:S13]  /*1d40*/  ISETP.GE.AND P1, PT, R0, 0x1, PT ;  /* 0x000000010000780c */ /* 0x002fda0003f26270 */
[----:B--2---:R-:W-:Y:S05]  /*1d50*/  @!P1 BRA `(.L_x_33) ;  /* 0x0000000000449947 */ /* 0x004fea0003800000 */
[----:B------:R-:W-:Y:S05]  /*1d60*/  @!P0 BRA `(.L_x_34) ;  /* 0x0000000000048947 */ /* 0x000fea0003800000 */
[----:B------:R-:W-:Y:S01]  /*1d70*/  BPT.TRAP 0x1 ;  /* 0x000000040000795c */ /* 0x000fe20000300000 */
.L_x_34:
[----:B------:R-:W-:-:S13]  /*1d80*/  ISETP.NE.AND P0, PT, R67, RZ, PT ;  /* 0x000000ff4300720c */ /* 0x000fda0003f05270 */
[----:B------:R-:W-:-:S05]  /*1d90*/  VOTEU.ANY UP0, P0 ;  /* 0x00000000003f7886 */ /* 0x000fca0000000100 */
[----:B------:R-:W-:-:S06]  /*1da0*/  @UP0 UIADD3 UR4, UR43, UR38, URZ ;  /* 0x000000262b040290 */ /* 0x000fcc000fffe03f */
[----:B------:R-:W-:Y:S02]  /*1db0*/  IMAD.U32 R4, RZ, RZ, UR4 ;  /* 0x00000004ff047e24 */ /* 0x000fe4000f8e00ff */
[----:B------:R-:W-:Y:S02]  /*1dc0*/  IMAD.U32 R3, RZ, RZ, UR4 ;  /* 0x00000004ff037e24 */ /* 0x000fe4000f8e00ff */
[----:B------:R-:W-:-:S05]  /*1dd0*/  @P0 IMAD.WIDE.U32 R4, R4, -0x55555555, RZ ;  /* 0xaaaaaaab04040825 */ /* 0x000fca00078e00ff */
[----:B------:R-:W-:-:S05]  /*1de0*/  @P0 SHF.R.U32.HI R0, RZ, 0x1, R5 ;  /* 0x00000001ff000819 */ /* 0x000fca0000011605 */
[----:B------:R-:W-:-:S05]  /*1df0*/  @P0 IMAD R0, R0, -0x3, R3 ;  /* 0xfffffffd00000824 */ /* 0x000fca00078e0203 */
[----:B------:R-:W-:-:S05]  /*1e00*/  @P0 LEA R0, R0, UR41, 0x3 ;  /* 0x0000002900000c11 */ /* 0x000fca000f8e18ff */
[----:B------:R-:W-:-:S05]  /*1e10*/  @P0 VIADD R3, R0, 0x18 ;  /* 0x0000001800030836 */ /* 0x000fca0000000000 */
[----:B------:R-:W-:-:S04]  /*1e20*/  @P0 PRMT R3, R56, 0x654, R3 ;  /* 0x0000065438030816 */ /* 0x000fc80000000003 */
[----:B------:R1:W-:Y:S01]  /*1e30*/  @P0 SYNCS.ARRIVE.TRANS64.RED.A1T0 RZ, [R3+URZ], RZ ;  /* 0x000000ff03ff09a7 */ /* 0x0003e2000810043f */
[----:B------:R-:W-:-:S13]  /*1e40*/  ISETP.GT.U32.AND P0, PT, R16, 0x1, PT ;  /* 0x000000011000780c */ /* 0x000fda0003f04070 */
[----:B-1----:R-:W-:Y:S05]  /*1e50*/  @P0 BRA `(.L_x_33) ;  /* 0x0000000000040947 */ /* 0x002fea0003800000 */
[----:B------:R-:W-:Y:S01]  /*1e60*/  BPT.TRAP 0x1 ;  /* 0x000000040000795c */ /* 0x000fe20000300000 */
.L_x_33:
[----:B------:R-:W-:Y:S01]  /*1e70*/  SHF.L.U32 R3, R73, 0x1f, RZ ;  /* 0x0000001f49037819 */ /* 0x000fe200000006ff */
[----:B------:R-:W-:Y:S01]  /*1e80*/  UIADD3 UR38, UR46, UR38, URZ ;  /* 0x000000262e267290 */ /* 0x000fe2000fffe03f */
[----:B------:R-:W1:Y:S01]  /*1e90*/  LDC R0, c[0x0][0x288] ;  /* 0x0000a200ff007b82 */ /* 0x000e620000000800 */
[----:B------:R-:W-:Y:S01]  /*1ea0*/  UISETP.GE.U32.AND UP1, UPT, UR46, 0x3, UPT ;  /* 0x000000032e00788c */ /* 0x000fe2000bf26070 */
[----:B------:R-:W-:Y:S01]  /*1eb0*/  IMAD.SHL.U32 R8, R59, 0x2, RZ ;  /* 0x000000023b087824 */ /* 0x000fe200078e00ff */
[----:B------:R-:W-:Y:S02]  /*1ec0*/  UISETP.GT.U32.AND UP0, UPT, UR38, 0x2, UPT ;  /* 0x000000022600788c */ /* 0x000fe4000bf04070 */
[----:B------:R-:W-:Y:S02]  /*1ed0*/  UIMAD.WIDE.U32 UR4, UR38, -0x55555555, URZ ;  /* 0xaaaaaaab260478a5 */ /* 0x000fe4000f8e003f */
[----:B------:R-:W-:Y:S01]  /*1ee0*/  UISETP.LT.U32.AND UP0, UPT, UR46, 0x3, UP0 ;  /* 0x000000032e00788c */ /* 0x000fe20008701070 */
[----:B------:R-:W2:Y:S01]  /*1ef0*/  SYNCS.PHASECHK.TRANS64.TRYWAIT P0, [R62+UR42+0x10], R3 ;  /* 0x000010033e0075a7 */ /* 0x000ea2000800016a */
[----:B------:R-:W-:Y:S01]  /*1f00*/  USHF.R.U32.HI UR4, URZ, 0x1, UR5 ;  /* 0x000000013f047899 */ /* 0x000fe20008011605 */
[----:B------:R-:W-:Y:S01]  /*1f10*/  SHF.R.S32.HI R9, RZ, 0x1f, R8 ;  /* 0x0000001fff097819 */ /* 0x000fe20000011408 */
[----:B------:R-:W-:-:S02]  /*1f20*/  USEL UR6, URZ, 0x1, !UP0 ;  /* 0x000000013f067887 */ /* 0x000fc4000c000000 */
[----:B------:R-:W-:Y:S02]  /*1f30*/  UIMAD UR38, UR4, -0x3, UR38 ;  /* 0xfffffffd042678a4 */ /* 0x000fe4000f8e0226 */
[----:B------:R-:W-:-:S04]  /*1f40*/  ULOP3.LUT UR39, UR39, UR6, URZ, 0x3c, !UPT ;  /* 0x0000000627277292 */ /* 0x000fc8000f8e3c3f */
[----:B------:R-:W-:Y:S01]  /*1f50*/  @UP1 ULOP3.LUT UR39, UR39, 0x1, UR4, 0x78, !UPT ;  /* 0x0000000127271892 */ /* 0x000fe2000f8e7804 */
[----:B-12---:R-:W-:Y:S11]  /*1f60*/  @!P0 BRA `(.L_x_35) ;  /* 0x0000003800ac8947 */ /* 0x006ff60003800000 */
.L_x_124:
[----:B------:R-:W-:Y:S01]  /*1f70*/  IMAD.SHL.U32 R7, R19, 0x40, RZ ;  /* 0x0000004013077824 */ /* 0x000fe200078e00ff */
[----:B------:R-:W-:Y:S01]  /*1f80*/  ULDC UR6, c[0x0][0x284] ;  /* 0x0000a10000067ab9 */ /* 0x000fe20000000800 */
[----:B------:R-:W-:Y:S01]  /*1f90*/  IMAD.SHL.U32 R14, R22, 0x40, RZ ;  /* 0x00000040160e7824 */ /* 0x000fe200078e00ff */
[----:B------:R-:W-:Y:S01]  /*1fa0*/  SHF.R.S32.HI R11, RZ, 0x1f, R2 ;  /* 0x0000001fff0b7819 */ /* 0x000fe20000011402 */
[----:B------:R-:W-:Y:S01]  /*1fb0*/  ULDC.64 UR4, c[0x0][0x5d0] ;  /* 0x0001740000047ab9 */ /* 0x000fe20000000a00 */
[----:B------:R-:W-:Y:S01]  /*1fc0*/  ISETP.GE.AND P0, PT, R7, UR6, PT ;  /* 0x0000000607007c0c */ /* 0x000fe2000bf06270 */
[----:B------:R-:W-:Y:S01]  /*1fd0*/  IMAD.WIDE.U32 R4, R2, UR4, R8 ;  /* 0x0000000402047c25 */ /* 0x000fe2000f8e0008 */
[----:B------:R-:W-:Y:S02]  /*1fe0*/  SHF.R.S32.HI R15, RZ, 0x1f, R14 ;  /* 0x0000001fff0f7819 */ /* 0x000fe4000001140e */
[C---:B------:R-:W-:Y:S01]  /*1ff0*/  ISETP.GE.OR P0, PT, R14.reuse, R0, P0 ;  /* 0x000000000e00720c */ /* 0x040fe20000706670 */
[----:B-1----:R-:W-:Y:S01]  /*2000*/  IMAD R3, R11, UR4, RZ ;  /* 0x000000040b037c24 */ /* 0x002fe2000f8e02ff */
[----:B------:R-:W-:-:S03]  /*2010*/  IADD3 R4, P1, R14, R4, RZ ;  /* 0x000000040e047210 */ /* 0x000fc60007f3e0ff */
[----:B------:R-:W-:-:S05]  /*2020*/  IMAD R3, R2, UR5, R3 ;  /* 0x0000000502037c24 */ /* 0x000fca000f8e0203 */
[----:B------:R-:W-:-:S03]  /*2030*/  IADD3.X R5, R15, R5, R3, P1, !PT ;  /* 0x000000050f057210 */ /* 0x000fc60000ffe403 */
[----:B------:R-:W-:Y:S05]  /*2040*/  @P0 BRA `(.L_x_36) ;  /* 0x0000002000940947 */ /* 0x000fea0003800000 */
[----:B------:R-:W1:Y:S01]  /*2050*/  LDC.64 R76, c[0x0][0x5c8] ;  /* 0x00017200ff4c7b82 */ /* 0x000e620000000a00 */
[----:B-----5:R-:W-:Y:S01]  /*2060*/  FSETP.NEU.AND P1, PT, R58, RZ, PT ;  /* 0x000000ff3a00720b */ /* 0x020fe20003f2d000 */
[----:B------:R-:W-:Y:S01]  /*2070*/  IMAD R3, R59, -0x2, R0 ;  /* 0xfffffffe3b037824 */ /* 0x000fe200078e0200 */
[----:B------:R-:W-:Y:S01]  /*2080*/  BSSY B0, `(.L_x_36) ;  /* 0x0000221000007945 */ /* 0x000fe20003800000 */
[----:B------:R-:W-:-:S04]  /*2090*/  IMAD.WIDE R68, R19, 0x40, R60 ;  /* 0x0000004013447825 */ /* 0x000fc800078e023c */
[----:B------:R-:W-:Y:S02]  /*20a0*/  IMAD.IADD R3, R3, 0x1, -R14 ;  /* 0x0000000103037824 */ /* 0x000fe400078e0a0e */
[----:B------:R-:W-:-:S03]  /*20b0*/  IMAD.IADD R0, R66, 0x1, -R7 ;  /* 0x0000000142007824 */ /* 0x000fc600078e0a07 */
[----:B------:R-:W-:-:S04]  /*20c0*/  ISETP.GT.AND P0, PT, R3, RZ, PT ;  /* 0x000000ff0300720c */ /* 0x000fc80003f04270 */
[----:B------:R-:W-:Y:S01]  /*20d0*/  ISETP.GT.AND P3, PT, R0, RZ, P0 ;  /* 0x000000ff0000720c */ /* 0x000fe20000764270 */
[-C--:B-1----:R-:W-:Y:S02]  /*20e0*/  IMAD R6, R69, R76.reuse, RZ ;  /* 0x0000004c45067224 */ /* 0x082fe400078e02ff */
[----:B------:R-:W-:-:S04]  /*20f0*/  IMAD.WIDE.U32 R70, R68, R76, R4 ;  /* 0x0000004c44467225 */ /* 0x000fc800078e0004 */
[----:B------:R-:W-:-:S04]  /*2100*/  IMAD R5, R68, R77, R6 ;  /* 0x0000004d44057224 */ /* 0x000fc800078e0206 */
[----:B------:R-:W-:Y:S01]  /*2110*/  IMAD.IADD R83, R71, 0x1, R5 ;  /* 0x0000000147537824 */ /* 0x000fe200078e0205 */
[----:B------:R-:W-:Y:S06]  /*2120*/  @!P1 BRA `(.L_x_37) ;  /* 0x0000001400e09947 */ /* 0x000fec0003800000 */
[----:B------:R-:W1:Y:S01]  /*2130*/  LDC.64 R74, c[0x0][0x5b8] ;  /* 0x00016e00ff4a7b82 */ /* 0x000e620000000a00 */
[----:B------:R-:W-:-:S07]  /*2140*/  ULDC.64 UR4, c[0x0][0x5c0] ;  /* 0x0001700000047ab9 */ /* 0x000fce0000000a00 */
[----:B------:R-:W2:Y:S08]  /*2150*/  LDC.64 R78, c[0x0][0x5b0] ;  /* 0x00016c00ff4e7b82 */ /* 0x000eb00000000a00 */
[----:B------:R-:W0:Y:S01]  /*2160*/  LDC.64 R80, c[0x0][0x5a8] ;  /* 0x00016a00ff507b82 */ /* 0x000e220000000a00 */
[-C--:B-1----:R-:W-:Y:S02]  /*2170*/  IMAD R6, R11, R74.reuse, RZ ;  /* 0x0000004a0b067224 */ /* 0x082fe400078e02ff */
[----:B------:R-:W-:-:S04]  /*2180*/  IMAD.WIDE.U32 R4, R2, R74, R8 ;  /* 0x0000004a02047225 */ /* 0x000fc800078e0008 */
[----:B------:R-:W-:Y:S01]  /*2190*/  IMAD R71, R2, R75, R6 ;  /* 0x0000004b02477224 */ /* 0x000fe200078e0206 */
[----:B------:R-:W-:Y:S01]  /*21a0*/  IADD3 R10, P1, R14, R4, RZ ;  /* 0x000000040e0a7210 */ /* 0x000fe20007f3e0ff */
[----:B--2---:R-:W-:-:S03]  /*21b0*/  IMAD R4, R69, R78, RZ ;  /* 0x0000004e45047224 */ /* 0x004fc600078e02ff */
[----:B------:R-:W-:Y:S01]  /*21c0*/  IADD3.X R11, R15, R5, R71, P1, !PT ;  /* 0x000000050f0b7210 */ /* 0x000fe20000ffe447 */
[C---:B------:R-:W-:Y:S02]  /*21d0*/  IMAD R75, R68.reuse, R79, R4 ;  /* 0x0000004f444b7224 */ /* 0x040fe400078e0204 */
[----:B------:R-:W-:-:S04]  /*21e0*/  IMAD.WIDE.U32 R4, R68, R78, R10 ;  /* 0x0000004e44047225 */ /* 0x000fc800078e000a */
[----:B------:R-:W-:Y:S01]  /*21f0*/  IMAD.IADD R5, R5, 0x1, R75 ;  /* 0x0000000105057824 */ /* 0x000fe200078e024b */
[----:B0-----:R-:W-:-:S04]  /*2200*/  LEA R12, P1, R4, R80, 0x1 ;  /* 0x00000050040c7211 */ /* 0x001fc800078208ff */
[----:B------:R-:W-:-:S05]  /*2210*/  LEA.HI.X R13, R4, R81, R5, 0x1, P1 ;  /* 0x00000051040d7211 */ /* 0x000fca00008f0c05 */
[----:B------:R0:W2:Y:S01]  /*2220*/  @P3 LDG.E.LTC128B.U16 R19, desc[UR36][R12.64] ;  /* 0x000000240c133981 */ /* 0x0000a2000c1e1520 */
[----:B------:R-:W-:Y:S01]  /*2230*/  IMAD.WIDE.U32 R4, R68, R78, R14 ;  /* 0x0000004e44047225 */ /* 0x000fe200078e000e */
[----:B------:R-:W-:Y:S02]  /*2240*/  BSSY B1, `(.L_x_38) ;  /* 0x0000014000017945 */ /* 0x000fe40003800000 */
[----:B------:R-:W-:-:S04]  /*2250*/  IADD3 R20, P1, R8, R4, RZ ;  /* 0x0000000408147210 */ /* 0x000fc80007f3e0ff */
[----:B------:R-:W-:Y:S01]  /*2260*/  IADD3.X R21, R9, R75, R5, P1, !PT ;  /* 0x0000004b09157210 */ /* 0x000fe20000ffe405 */
[----:B0-----:R-:W-:Y:S01]  /*2270*/  IMAD.SHL.U32 R12, R78, 0x8, RZ ;  /* 0x000000084e0c7824 */ /* 0x001fe200078e00ff */
[----:B------:R-:W-:Y:S02]  /*2280*/  LEA R6, P1, R70, UR4, 0x1 ;  /* 0x0000000446067c11 */ /* 0x000fe4000f8208ff */
[----:B------:R-:W-:Y:S01]  /*2290*/  SHF.L.U64.HI R13, R78, 0x3, R79 ;  /* 0x000000034e0d7819 */ /* 0x000fe2000001024f */
[----:B------:R-:W-:-:S04]  /*22a0*/  IMAD.WIDE.U32 R20, R2, R74, R20 ;  /* 0x0000004a02147225 */ /* 0x000fc800078e0014 */
[----:B------:R-:W-:Y:S01]  /*22b0*/  IMAD.IADD R5, R71, 0x1, R21 ;  /* 0x0000000147057824 */ /* 0x000fe200078e0215 */
[----:B------:R-:W-:-:S04]  /*22c0*/  LEA R4, P4, R20, R80, 0x1 ;  /* 0x0000005014047211 */ /* 0x000fc800078808ff */
[----:B------:R-:W-:Y:S01]  /*22d0*/  LEA.HI.X R5, R20, R81, R5, 0x1, P4 ;  /* 0x0000005114057211 */ /* 0x000fe200020f0c05 */
[----:B--2---:R-:W-:-:S04]  /*22e0*/  IMAD.U32 R7, R19, 0x10000, RZ ;  /* 0x0001000013077824 */ /* 0x004fc800078e00ff */
[----:B------:R-:W-:-:S04]  /*22f0*/  FMUL R7, R7, R58 ;  /* 0x0000003a07077220 */ /* 0x000fc80000400000 */
[----:B------:R-:W-:Y:S01]  /*2300*/  FFMA R24, R24, R57, R7 ;  /* 0x0000003918187223 */ /* 0x000fe20000000007 */
[----:B------:R-:W-:Y:S02]  /*2310*/  LEA.HI.X R7, R70, UR5, R83, 0x1, P1 ;  /* 0x0000000546077c11 */ /* 0x000fe400088f0c53 */
[----:B------:R-:W-:Y:S02]  /*2320*/  ISETP.GT.AND P1, PT, R3, 0x1, PT ;  /* 0x000000010300780c */ /* 0x000fe40003f24270 */
[----:B------:R-:W-:Y:S02]  /*2330*/  F2FP.BF16.F32.PACK_AB R24, RZ, R24 ;  /* 0x00000018ff18723e */ /* 0x000fe400000010ff */
[----:B------:R-:W-:-:S03]  /*2340*/  ISETP.GT.AND P2, PT, R0, RZ, P1 ;  /* 0x000000ff0000720c */ /* 0x000fc60000f44270 */
[----:B------:R0:W-:Y:S10]  /*2350*/  @P3 STG.E.U16 desc[UR36][R6.64], R24 ;  /* 0x0000001806003986 */ /* 0x0001f4000c101524 */
[----:B------:R-:W-:Y:S05]  /*2360*/  @!P2 BRA `(.L_x_39) ;  /* 0x000000000004a947 */ /* 0x000fea0003800000 */
[----:B------:R1:W5:Y:S02]  /*2370*/  LDG.E.LTC128B.U16 R19, desc[UR36][R4.64+0x2] ;  /* 0x0000022404137981 */ /* 0x000364000c1e1520 */
.L_x_39:
[----:B------:R-:W-:Y:S05]  /*2380*/  BSYNC B1 ;  /* 0x0000000000017941 */ /* 0x000fea0003800000 */
.L_x_38:
[----:B------:R-:W-:Y:S01]  /*2390*/  IMAD.WIDE.U32 R68, R68, R78, R12 ;  /* 0x0000004e44447225 */ /* 0x000fe200078e000c */
[----:B------:R-:W-:-:S03]  /*23a0*/  ISETP.GT.AND P0, PT, R0, 0x8, P0 ;  /* 0x000000080000780c */ /* 0x000fc60000704270 */
[----:B-----5:R-:W-:Y:S01]  /*23b0*/  IMAD.U32 R21, R19, 0x10000, RZ ;  /* 0x0001000013157824 */ /* 0x020fe200078e00ff */
[----:B------:R-:W-:Y:S01]  /*23c0*/  IADD3 R10, P3, R10, R68, RZ ;  /* 0x000000440a0a7210 */ /* 0x000fe20007f7e0ff */
[----:B------:R-:W-:Y:S02]  /*23d0*/  IMAD.IADD R75, R75, 0x1, R69 ;  /* 0x000000014b4b7824 */ /* 0x000fe400078e0245 */
[----:B------:R-:W-:Y:S02]  /*23e0*/  FMUL R12, R21, R58 ;  /* 0x0000003a150c7220 */ /* 0x000fe40000400000 */
[----:B------:R-:W-:Y:S02]  /*23f0*/  IMAD.X R11, R75, 0x1, R11, P3 ;  /* 0x000000014b0b7824 */ /* 0x000fe400018e060b */
[----:B------:R-:W-:Y:S01]  /*2400*/  FFMA R25, R25, R57, R12 ;  /* 0x0000003919197223 */ /* 0x000fe2000000000c */
[----:B------:R-:W-:-:S04]  /*2410*/  LEA R12, P3, R10, R80, 0x1 ;  /* 0x000000500a0c7211 */ /* 0x000fc800078608ff */
[----:B------:R-:W-:Y:S02]  /*2420*/  F2FP.BF16.F32.PACK_AB R25, RZ, R25 ;  /* 0x00000019ff19723e */ /* 0x000fe400000010ff */
[----:B------:R-:W-:-:S03]  /*2430*/  LEA.HI.X R13, R10, R81, R11, 0x1, P3 ;  /* 0x000000510a0d7211 */ /* 0x000fc600018f0c0b */
[----:B------:R2:W-:Y:S04]  /*2440*/  @P2 STG.E.U16 desc[UR36][R6.64+0x2], R25 ;  /* 0x0000021906002986 */ /* 0x0005e8000c101524 */
[----:B------:R-:W3:Y:S01]  /*2450*/  @P0 LDG.E.LTC128B.U16 R19, desc[UR36][R12.64] ;  /* 0x000000240c130981 */ /* 0x000ee2000c1e1520 */
[----:B------:R-:W-:Y:S01]  /*2460*/  IADD3 R14, P2, P3, R8, R68, R14 ;  /* 0x00000044080e7210 */ /* 0x000fe20007b5e00e */
[----:B------:R-:W-:Y:S01]  /*2470*/  BSSY B1, `(.L_x_40) ;  /* 0x0000011000017945 */ /* 0x000fe20003800000 */
[----:B------:R-:W-:Y:S02]  /*2480*/  ISETP.GT.AND P1, PT, R0, 0x8, P1 ;  /* 0x000000080000780c */ /* 0x000fe40000f24270 */
[----:B------:R-:W-:Y:S02]  /*2490*/  IADD3.X R15, R9, R75, R15, P2, P3 ;  /* 0x0000004b090f7210 */ /* 0x000fe400017e640f */
[----:B------:R-:W-:-:S02]  /*24a0*/  SHF.L.U64.HI R9, R76, 0x4, R77 ;  /* 0x000000044c097819 */ /* 0x000fc4000001024d */
[----:B------:R-:W-:Y:S01]  /*24b0*/  LEA R10, P2, R76, R6, 0x4 ;  /* 0x000000064c0a7211 */ /* 0x000fe200078420ff */
[----:B------:R-:W-:-:S04]  /*24c0*/  IMAD.WIDE.U32 R14, R2, R74, R14 ;  /* 0x0000004a020e7225 */ /* 0x000fc800078e000e */
[----:B------:R-:W-:Y:S01]  /*24d0*/  IMAD.IADD R2, R71, 0x1, R15 ;  /* 0x0000000147027824 */ /* 0x000fe200078e020f */
[----:B------:R-:W-:Y:S01]  /*24e0*/  LEA R8, P3, R14, R80, 0x1 ;  /* 0x000000500e087211 */ /* 0x000fe200078608ff */
[----:B---3--:R-:W-:-:S04]  /*24f0*/  IMAD.U32 R11, R19, 0x10000, RZ ;  /* 0x00010000130b7824 */ /* 0x008fc800078e00ff */
[----:B------:R-:W-:-:S04]  /*2500*/  FMUL R11, R11, R58 ;  /* 0x0000003a0b0b7220 */ /* 0x000fc80000400000 */
[----:B------:R-:W-:-:S05]  /*2510*/  FFMA R11, R26, R57, R11 ;  /* 0x000000391a0b7223 */ /* 0x000fca000000000b */
[----:B------:R-:W-:Y:S01]  /*2520*/  F2FP.BF16.F32.PACK_AB R12, RZ, R11 ;  /* 0x0000000bff0c723e */ /* 0x000fe200000010ff */
[----:B------:R-:W-:Y:S01]  /*2530*/  IMAD.X R11, R9, 0x1, R7, P2 ;  /* 0x00000001090b7824 */ /* 0x000fe200010e0607 */
[----:B------:R-:W-:-:S04]  /*2540*/  LEA.HI.X R9, R14, R81, R2, 0x1, P3 ;  /* 0x000000510e097211 */ /* 0x000fc800018f0c02 */
[----:B------:R2:W-:Y:S01]  /*2550*/  @P0 STG.E.U16 desc[UR36][R10.64], R12 ;  /* 0x0000000c0a000986 */ /* 0x0005e2000c101524 */
[----:B------:R-:W-:Y:S05]  /*2560*/  @!P1 BRA `(.L_x_41) ;  /* 0x0000000000049947 */ /* 0x000fea0003800000 */
[----:B------:R3:W5:Y:S02]  /*2570*/  LDG.E.LTC128B.U16 R19, desc[UR36][R8.64+0x2] ;  /* 0x0000022408137981 */ /* 0x000764000c1e1520 */
.L_x_41:
[----:B------:R-:W-:Y:S05]  /*2580*/  BSYNC B1 ;  /* 0x0000000000017941 */ /* 0x000fea0003800000 */
.L_x_40:
[----:B-----5:R-:W-:Y:S01]  /*2590*/  IMAD.U32 R13, R19, 0x10000, RZ ;  /* 0x00010000130d7824 */ /* 0x020fe200078e00ff */
[----:B------:R-:W-:Y:S01]  /*25a0*/  ISETP.GT.AND P0, PT, R3, 0x8, PT ;  /* 0x000000080300780c */ /* 0x000fe20003f04270 */
[----:B------:R-:W-:Y:S02]  /*25b0*/  BSSY B1, `(.L_x_42) ;  /* 0x0000008000017945 */ /* 0x000fe40003800000 */
[----:B------:R-:W-:Y:S01]  /*25c0*/  FMUL R2, R13, R58 ;  /* 0x0000003a0d027220 */ /* 0x000fe20000400000 */
[----:B------:R-:W-:-:S03]  /*25d0*/  ISETP.GT.AND P2, PT, R0, RZ, P0 ;  /* 0x000000ff0000720c */ /* 0x000fc60000744270 */
[----:B------:R-:W-:-:S05]  /*25e0*/  FFMA R2, R27, R57, R2 ;  /* 0x000000391b027223 */ /* 0x000fca0000000002 */
[----:B------:R-:W-:-:S05]  /*25f0*/  F2FP.BF16.F32.PACK_AB R2, RZ, R2 ;  /* 0x00000002ff02723e */ /* 0x000fca00000010ff */
[----:B------:R4:W-:Y:S01]  /*2600*/  @P1 STG.E.U16 desc[UR36][R10.64+0x2], R2 ;  /* 0x000002020a001986 */ /* 0x0009e2000c101524 */
[----:B------:R-:W-:Y:S05]  /*2610*/  @!P2 BRA `(.L_x_43) ;  /* 0x000000000004a947 */ /* 0x000fea0003800000 */
[----:B------:R0:W5:Y:S02]  /*2620*/  LDG.E.LTC128B.U16 R19, desc[UR36][R4.64+0x10] ;  /* 0x0000102404137981 */ /* 0x000164000c1e1520 */
.L_x_43:
[----:B------:R-:W-:Y:S05]  /*2630*/  BSYNC B1 ;  /* 0x0000000000017941 */ /* 0x000fea0003800000 */
.L_x_42:
        /* <DEDUP_REMOVED lines=10> */
.L_x_45:
[----:B------:R-:W-:Y:S05]  /*26e0*/  BSYNC B1 ;  /* 0x0000000000017941 */ /* 0x000fea0003800000 */
.L_x_44:
[----:B0----5:R-:W-:Y:S01]  /*26f0*/  IMAD.U32 R13, R19, 0x10000, RZ ;  /* 0x00010000130d7824 */ /* 0x021fe200078e00ff */
[----:B------:R-:W-:Y:S01]  /*2700*/  ISETP.GT.AND P0, PT, R0, 0x8, P0 ;  /* 0x000000080000780c */ /* 0x000fe20000704270 */
[----:B------:R-:W-:Y:S02]  /*2710*/  BSSY B1, `(.L_x_46) ;  /* 0x0000007000017945 */ /* 0x000fe40003800000 */
[----:B----4-:R-:W-:-:S04]  /*2720*/  FMUL R2, R13, R58 ;  /* 0x0000003a0d027220 */ /* 0x010fc80000400000 */
[----:B------:R-:W-:-:S05]  /*2730*/  FFMA R2, R29, R57, R2 ;  /* 0x000000391d027223 */ /* 0x000fca0000000002 */
[----:B------:R-:W-:-:S05]  /*2740*/  F2FP.BF16.F32.PACK_AB R2, RZ, R2 ;  /* 0x00000002ff02723e */ /* 0x000fca00000010ff */
[----:B------:R0:W-:Y:S01]  /*2750*/  @P3 STG.E.U16 desc[UR36][R6.64+0x12], R2 ;  /* 0x0000120206003986 */ /* 0x0001e2000c101524 */
[----:B------:R-:W-:Y:S05]  /*2760*/  @!P0 BRA `(.L_x_47) ;  /* 0x0000000000048947 */ /* 0x000fea0003800000 */
[----:B------:R4:W5:Y:S02]  /*2770*/  LDG.E.LTC128B.U16 R19, desc[UR36][R8.64+0x10] ;  /* 0x0000102408137981 */ /* 0x000964000c1e1520 */
.L_x_47:
[----:B------:R-:W-:Y:S05]  /*2780*/  BSYNC B1 ;  /* 0x0000000000017941 */ /* 0x000fea0003800000 */
.L_x_46:
[----:B-----5:R-:W-:Y:S01]  /*2790*/  IMAD.U32 R13, R19, 0x10000, RZ ;  /* 0x00010000130d7824 */ /* 0x020fe200078e00ff */
[----:B------:R-:W-:Y:S01]  /*27a0*/  ISETP.GT.AND P1, PT, R0, 0x8, P1 ;  /* 0x000000080000780c */ /* 0x000fe20000f24270 */
[----:B------:R-:W-:Y:S02]  /*27b0*/  BSSY B1, `(.L_x_48) ;  /* 0x0000007000017945 */ /* 0x000fe40003800000 */
[----:B------:R-:W-:-:S04]  /*27c0*/  FMUL R13, R13, R58 ;  /* 0x0000003a0d0d7220 */ /* 0x000fc80000400000 */
[----:B------:R-:W-:-:S05]  /*27d0*/  FFMA R13, R30, R57, R13 ;  /* 0x000000391e0d7223 */ /* 0x000fca000000000d */
[----:B------:R-:W-:-:S05]  /*27e0*/  F2FP.BF16.F32.PACK_AB R13, RZ, R13 ;  /* 0x0000000dff0d723e */ /* 0x000fca00000010ff */
[----:B------:R0:W-:Y:S01]  /*27f0*/  @P0 STG.E.U16 desc[UR36][R10.64+0x10], R13 ;  /* 0x0000100d0a000986 */ /* 0x0001e2000c101524 */
[----:B------:R-:W-:Y:S05]  /*2800*/  @!P1 BRA `(.L_x_49) ;  /* 0x0000000000049947 */ /* 0x000fea0003800000 */
[----:B------:R0:W5:Y:S02]  /*2810*/  LDG.E.LTC128B.U16 R19, desc[UR36][R8.64+0x12] ;  /* 0x0000122408137981 */ /* 0x000164000c1e1520 */
.L_x_49:
[----:B------:R-:W-:Y:S05]  /*2820*/  BSYNC B1 ;  /* 0x0000000000017941 */ /* 0x000fea0003800000 */
.L_x_48:
[----:B0----5:R-:W-:Y:S01]  /*2830*/  IMAD.U32 R13, R19, 0x10000, RZ ;  /* 0x00010000130d7824 */ /* 0x021fe200078e00ff */
        /* <DEDUP_REMOVED lines=9> */
.L_x_51:
[----:B------:R-:W-:Y:S05]  /*28d0*/  BSYNC B1 ;  /* 0x0000000000017941 */ /* 0x000fea0003800000 */
.L_x_50:
        /* <DEDUP_REMOVED lines=10> */
.L_x_53:
[----:B------:R-:W-:Y:S05]  /*2980*/  BSYNC B1 ;  /* 0x0000000000017941 */ /* 0x000fea0003800000 */
.L_x_52:
[----:B0----5:R-:W-:Y:S01]  /*2990*/  IMAD.U32 R13, R19, 0x10000, RZ ;  /* 0x00010000130d7824 */ /* 0x021fe200078e00ff */
        /* <DEDUP_REMOVED lines=8> */
.L_x_55:
[----:B------:R-:W-:Y:S05]  /*2a20*/  BSYNC B1 ;  /* 0x0000000000017941 */ /* 0x000fea0003800000 */
.L_x_54:
        /* <DEDUP_REMOVED lines=9> */
.L_x_57:
[----:B------:R-:W-:Y:S05]  /*2ac0*/  BSYNC B1 ;  /* 0x0000000000017941 */ /* 0x000fea0003800000 */
.L_x_56:
        /* <DEDUP_REMOVED lines=10> */
.L_x_59:
[----:B------:R-:W-:Y:S05]  /*2b70*/  BSYNC B1 ;  /* 0x0000000000017941 */ /* 0x000fea0003800000 */
.L_x_58:
        /* <DEDUP_REMOVED lines=10> */
.L_x_61:
[----:B------:R-:W-:Y:S05]  /*2c20*/  BSYNC B1 ;  /* 0x0000000000017941 */ /* 0x000fea0003800000 */
.L_x_60:
        /* <DEDUP_REMOVED lines=9> */
.L_x_63:
[----:B------:R-:W-:Y:S05]  /*2cc0*/  BSYNC B1 ;  /* 0x0000000000017941 */ /* 0x000fea0003800000 */
.L_x_62:
        /* <DEDUP_REMOVED lines=9> */
.L_x_65:
[----:B------:R-:W-:Y:S05]  /*2d60*/  BSYNC B1 ;  /* 0x0000000000017941 */ /* 0x000fea0003800000 */
.L_x_64:
        /* <DEDUP_REMOVED lines=10> */
.L_x_67:
[----:B------:R-:W-:Y:S05]  /*2e10*/  BSYNC B1 ;  /* 0x0000000000017941 */ /* 0x000fea0003800000 */
.L_x_66:
        /* <DEDUP_REMOVED lines=10> */
.L_x_69:
[----:B------:R-:W-:Y:S05]  /*2ec0*/  BSYNC B1 ;  /* 0x0000000000017941 */ /* 0x000fea0003800000 */
.L_x_68:
        /* <DEDUP_REMOVED lines=9> */
.L_x_71:
[----:B------:R-:W-:Y:S05]  /*2f60*/  BSYNC B1 ;  /* 0x0000000000017941 */ /* 0x000fea0003800000 */
.L_x_70:
        /* <DEDUP_REMOVED lines=9> */
.L_x_73:
[----:B------:R-:W-:Y:S05]  /*3000*/  BSYNC B1 ;  /* 0x0000000000017941 */ /* 0x000fea0003800000 */
.L_x_72:
        /* <DEDUP_REMOVED lines=10> */
.L_x_75:
[----:B------:R-:W-:Y:S05]  /*30b0*/  BSYNC B1 ;  /* 0x0000000000017941 */ /* 0x000fea0003800000 */
.L_x_74:
        /* <DEDUP_REMOVED lines=10> */
.L_x_77:
[----:B------:R-:W-:Y:S05]  /*3160*/  BSYNC B1 ;  /* 0x0000000000017941 */ /* 0x000fea0003800000 */
.L_x_76:
        /* <DEDUP_REMOVED lines=9> */
.L_x_79:
[----:B------:R-:W-:Y:S05]  /*3200*/  BSYNC B1 ;  /* 0x0000000000017941 */ /* 0x000fea0003800000 */
.L_x_78:
        /* <DEDUP_REMOVED lines=9> */
.L_x_81:
[----:B------:R-:W-:Y:S05]  /*32a0*/  BSYNC B1 ;  /* 0x0000000000017941 */ /* 0x000fea0003800000 */
.L_x_80:
        /* <DEDUP_REMOVED lines=10> */
.L_x_83:
[----:B------:R-:W-:Y:S05]  /*3350*/  BSYNC B1 ;  /* 0x0000000000017941 */ /* 0x000fea0003800000 */
.L_x_82:
        /* <DEDUP_REMOVED lines=10> */
.L_x_85:
[----:B------:R-:W-:Y:S05]  /*3400*/  BSYNC B1 ;  /* 0x0000000000017941 */ /* 0x000fea0003800000 */
.L_x_84:
        /* <DEDUP_REMOVED lines=9> */
.L_x_87:
[----:B------:R-:W-:Y:S05]  /*34a0*/  BSYNC B1 ;  /* 0x0000000000017941 */ /* 0x000fea0003800000 */
.L_x_86:
        /* <DEDUP_REMOVED lines=9> */
.L_x_89:
[----:B------:R-:W-:Y:S05]  /*3540*/  BSYNC B1 ;  /* 0x0000000000017941 */ /* 0x000fea0003800000 */
.L_x_88:
        /* <DEDUP_REMOVED lines=10> */
.L_x_91:
[----:B------:R-:W-:Y:S05]  /*35f0*/  BSYNC B1 ;  /* 0x0000000000017941 */ /* 0x000fea0003800000 */
.L_x_90:
[----:B-----5:R-:W-:Y:S01]  /*3600*/  IMAD.U32 R13, R19, 0x10000, RZ ;  /* 0x00010000130d7824 */ /* 0x020fe200078e00ff */
[----:B------:R-:W-:Y:S01]  /*3610*/  ISETP.GT.AND P1, PT, R3, 0x39, PT ;  /* 0x000000390300780c */ /* 0x000fe20003f24270 */
[----:B0-----:R-:W-:Y:S01]  /*3620*/  @P2 IMAD.MOV.U32 R2, RZ, RZ, R6 ;  /* 0x000000ffff022224 */ /* 0x001fe200078e0006 */
[----:B------:R-:W-:Y:S01]  /*3630*/  BSSY B1, `(.L_x_92) ;  /* 0x0000009000017945 */ /* 0x000fe20003800000 */
[----:B------:R-:W-:Y:S01]  /*3640*/  FMUL R13, R13, R58 ;  /* 0x0000003a0d0d7220 */ /* 0x000fe20000400000 */
[----:B------:R-:W-:Y:S01]  /*3650*/  @P2 IMAD.MOV.U32 R3, RZ, RZ, R7 ;  /* 0x000000ffff032224 */ /* 0x000fe200078e0007 */
[----:B------:R-:W-:Y:S02]  /*3660*/  ISETP.GT.AND P3, PT, R0, RZ, P1 ;  /* 0x000000ff0000720c */ /* 0x000fe40000f64270 */
[----:B------:R-:W-:-:S05]  /*3670*/  FFMA R13, R52, R57, R13 ;  /* 0x00000039340d7223 */ /* 0x000fca000000000d */
[----:B------:R-:W-:-:S05]  /*3680*/  F2FP.BF16.F32.PACK_AB R13, RZ, R13 ;  /* 0x0000000dff0d723e */ /* 0x000fca00000010ff */
[----:B------:R0:W-:Y:S01]  /*3690*/  @P2 STG.E.U16 desc[UR36][R2.64+0x70], R13 ;  /* 0x0000700d02002986 */ /* 0x0001e2000c101524 */
[----:B------:R-:W-:Y:S05]  /*36a0*/  @!P3 BRA `(.L_x_93) ;  /* 0x000000000004b947 */ /* 0x000fea0003800000 */
[----:B------:R0:W5:Y:S02]  /*36b0*/  LDG.E.LTC128B.U16 R19, desc[UR36][R4.64+0x72] ;  /* 0x0000722404137981 */ /* 0x000164000c1e1520 */
.L_x_93:
[----:B------:R-:W-:Y:S05]  /*36c0*/  BSYNC B1 ;  /* 0x0000000000017941 */ /* 0x000fea0003800000 */
.L_x_92:
        /* <DEDUP_REMOVED lines=9> */
.L_x_95:
[----:B------:R-:W-:Y:S05]  /*3760*/  BSYNC B1 ;  /* 0x0000000000017941 */ /* 0x000fea0003800000 */
.L_x_94:
[----:B-----5:R-:W-:Y:S01]  /*3770*/  IMAD.U32 R3, R19, 0x10000, RZ ;  /* 0x0001000013037824 */ /* 0x020fe200078e00ff */
[----:B------:R-:W-:Y:S01]  /*3780*/  ISETP.GT.AND P1, PT, R0, 0x8, P1 ;  /* 0x000000080000780c */ /* 0x000fe20000f24270 */
[----:B0-----:R-:W-:Y:S01]  /*3790*/  @P0 IMAD.MOV.U32 R2, RZ, RZ, R10 ;  /* 0x000000ffff020224 */ /* 0x001fe200078e000a */
[----:B------:R-:W-:Y:S01]  /*37a0*/  BSSY B1, `(.L_x_96) ;  /* 0x0000009000017945 */ /* 0x000fe20003800000 */
[----:B------:R-:W-:-:S04]  /*37b0*/  FMUL R3, R3, R58 ;  /* 0x0000003a03037220 */ /* 0x000fc80000400000 */
[----:B------:R-:W-:-:S05]  /*37c0*/  FFMA R3, R54, R57, R3 ;  /* 0x0000003936037223 */ /* 0x000fca0000000003 */
[----:B------:R-:W-:-:S04]  /*37d0*/  F2FP.BF16.F32.PACK_AB R3, RZ, R3 ;  /* 0x00000003ff03723e */ /* 0x000fc800000010ff */
[----:B-1----:R-:W-:Y:S01]  /*37e0*/  PRMT R4, R3, 0x7610, R4 ;  /* 0x0000761003047816 */ /* 0x002fe20000000004 */
[----:B------:R-:W-:-:S05]  /*37f0*/  @P0 IMAD.MOV.U32 R3, RZ, RZ, R11 ;  /* 0x000000ffff030224 */ /* 0x000fca00078e000b */
[----:B------:R0:W-:Y:S01]  /*3800*/  @P0 STG.E.U16 desc[UR36][R2.64+0x70], R4 ;  /* 0x0000700402000986 */ /* 0x0001e2000c101524 */
[----:B------:R-:W-:Y:S05]  /*3810*/  @!P1 BRA `(.L_x_97) ;  /* 0x0000000000049947 */ /* 0x000fea0003800000 */
[----:B------:R1:W5:Y:S02]  /*3820*/  LDG.E.LTC128B.U16 R19, desc[UR36][R8.64+0x72] ;  /* 0x0000722408137981 */ /* 0x000364000c1e1520 */
.L_x_97:
[----:B------:R-:W-:Y:S05]  /*3830*/  BSYNC B1 ;  /* 0x0000000000017941 */ /* 0x000fea0003800000 */
.L_x_96:
[----:B------:R-:W-:Y:S05]  /*3840*/  @!P1 BRA `(.L_x_98) ;  /* 0x0000000800909947 */ /* 0x000fea0003800000 */
[----:B-----5:R-:W-:-:S04]  /*3850*/  IMAD.U32 R19, R19, 0x10000, RZ ;  /* 0x0001000013137824 */ /* 0x020fc800078e00ff */
[----:B------:R-:W-:-:S04]  /*3860*/  FMUL R0, R19, R58 ;  /* 0x0000003a13007220 */ /* 0x000fc80000400000 */
[----:B------:R-:W-:-:S05]  /*3870*/  FFMA R0, R55, R57, R0 ;  /* 0x0000003937007223 */ /* 0x000fca0000000000 */
[----:B------:R-:W-:-:S05]  /*3880*/  F2FP.BF16.F32.PACK_AB R0, RZ, R0 ;  /* 0x00000000ff00723e */ /* 0x000fca00000010ff */
[----:B------:R0:W-:Y:S01]  /*3890*/  STG.E.U16 desc[UR36][R10.64+0x72], R0 ;  /* 0x000072000a007986 */ /* 0x0001e2000c101524 */
[----:B------:R-:W-:Y:S05]  /*38a0*/  BRA `(.L_x_98) ;  /* 0x0000000800787947 */ /* 0x000fea0003800000 */
.L_x_37:
[----:B------:R-:W-:Y:S01]  /*38b0*/  ISETP.GT.AND P2, PT, R3, 0x1, PT ;  /* 0x000000010300780c */ /* 0x000fe20003f44270 */
[----:B------:R-:W-:Y:S01]  /*38c0*/  ULDC.64 UR4, c[0x0][0x5c0] ;  /* 0x0001700000047ab9 */ /* 0x000fe20000000a00 */
[-C--:B------:R-:W-:Y:S01]  /*38d0*/  FMUL R24, R24, R57.reuse ;  /* 0x0000003918187220 */ /* 0x080fe20000400000 */
[-C--:B------:R-:W-:Y:S01]  /*38e0*/  FMUL R25, R25, R57.reuse ;  /* 0x0000003919197220 */ /* 0x080fe20000400000 */
[----:B------:R-:W-:Y:S01]  /*38f0*/  ISETP.GT.AND P1, PT, R0, RZ, P2 ;  /* 0x000000ff0000720c */ /* 0x000fe20001724270 */
[-C--:B------:R-:W-:Y:S01]  /*3900*/  FMUL R26, R26, R57.reuse ;  /* 0x000000391a1a7220 */ /* 0x080fe20000400000 */
[----:B------:R-:W-:Y:S01]  /*3910*/  LEA R4, P4, R70, UR4, 0x1 ;  /* 0x0000000446047c11 */ /* 0x000fe2000f8808ff */
[-C--:B------:R-:W-:Y:S01]  /*3920*/  FMUL R27, R27, R57.reuse ;  /* 0x000000391b1b7220 */ /* 0x080fe20000400000 */
[----:B------:R-:W-:Y:S01]  /*3930*/  F2FP.BF16.F32.PACK_AB R24, RZ, R24 ;  /* 0x00000018ff18723e */ /* 0x000fe200000010ff */
[-C--:B------:R-:W-:Y:S01]  /*3940*/  FMUL R28, R28, R57.reuse ;  /* 0x000000391c1c7220 */ /* 0x080fe20000400000 */
[----:B------:R-:W-:Y:S01]  /*3950*/  LEA.HI.X R5, R70, UR5, R83, 0x1, P4 ;  /* 0x0000000546057c11 */ /* 0x000fe2000a0f0c53 */
[----:B------:R-:W-:Y:S01]  /*3960*/  FMUL R29, R29, R57 ;  /* 0x000000391d1d7220 */ /* 0x000fe20000400000 */
[----:B------:R-:W-:Y:S01]  /*3970*/  F2FP.BF16.F32.PACK_AB R25, RZ, R25 ;  /* 0x00000019ff19723e */ /* 0x000fe200000010ff */
[-C--:B------:R-:W-:Y:S01]  /*3980*/  FMUL R30, R30, R57.reuse ;  /* 0x000000391e1e7220 */ /* 0x080fe20000400000 */
[----:B------:R-:W-:Y:S01]  /*3990*/  ISETP.GT.AND P2, PT, R0, 0x8, P2 ;  /* 0x000000080000780c */ /* 0x000fe20001744270 */
[----:B------:R-:W-:Y:S01]  /*39a0*/  @P3 STG.E.U16 desc[UR36][R4.64], R24 ;  /* 0x0000001804003986 */ /* 0x000fe2000c101524 */
[C---:B------:R-:W-:Y:S01]  /*39b0*/  SHF.L.U64.HI R77, R76.reuse, 0x4, R77 ;  /* 0x000000044c4d7819 */ /* 0x040fe2000001024d */
[-C--:B------:R-:W-:Y:S01]  /*39c0*/  FMUL R31, R31, R57.reuse ;  /* 0x000000391f1f7220 */ /* 0x080fe20000400000 */
[----:B------:R-:W-:Y:S01]  /*39d0*/  LEA R6, P3, R76, R4, 0x4 ;  /* 0x000000044c067211 */ /* 0x000fe200078620ff */
[----:B------:R-:W-:Y:S01]  /*39e0*/  @P1 STG.E.U16 desc[UR36][R4.64+0x2], R25 ;  /* 0x0000021904001986 */ /* 0x000fe2000c101524 */
[----:B------:R-:W-:Y:S01]  /*39f0*/  ISETP.GT.AND P1, PT, R0, 0x8, P0 ;  /* 0x000000080000780c */ /* 0x000fe20000724270 */
[----:B------:R-:W-:Y:S01]  /*3a00*/  FMUL R32, R32, R57 ;  /* 0x0000003920207220 */ /* 0x000fe20000400000 */
[----:B------:R-:W-:Y:S01]  /*3a10*/  F2FP.BF16.F32.PACK_AB R26, RZ, R26 ;  /* 0x0000001aff1a723e */ /* 0x000fe200000010ff */
[----:B------:R-:W-:Y:S01]  /*3a20*/  IMAD.X R7, R77, 0x1, R5, P3 ;  /* 0x000000014d077824 */ /* 0x000fe200018e0605 */
[----:B------:R-:W-:Y:S01]  /*3a30*/  F2FP.BF16.F32.PACK_AB R27, RZ, R27 ;  /* 0x0000001bff1b723e */ /* 0x000fe200000010ff */
[-C--:B------:R-:W-:Y:S01]  /*3a40*/  FMUL R33, R33, R57.reuse ;  /* 0x0000003921217220 */ /* 0x080fe20000400000 */
[----:B------:R-:W-:Y:S01]  /*3a50*/  ISETP.GT.AND P0, PT, R3, 0x8, PT ;  /* 0x000000080300780c */ /* 0x000fe20003f04270 */
[-C--:B------:R-:W-:Y:S01]  /*3a60*/  FMUL R34, R34, R57.reuse ;  /* 0x0000003922227220 */ /* 0x080fe20000400000 */
[----:B------:R-:W-:Y:S01]  /*3a70*/  F2FP.BF16.F32.PACK_AB R28, RZ, R28 ;  /* 0x0000001cff1c723e */ /* 0x000fe200000010ff */
[-C--:B------:R-:W-:Y:S01]  /*3a80*/  FMUL R35, R35, R57.reuse ;  /* 0x0000003923237220 */ /* 0x080fe20000400000 */
[----:B------:R-:W-:Y:S01]  /*3a90*/  ISETP.GT.AND P4, PT, R0, RZ, P0 ;  /* 0x000000ff0000720c */ /* 0x000fe20000784270 */
[----:B------:R-:W-:Y:S01]  /*3aa0*/  FMUL R36, R36, R57 ;  /* 0x0000003924247220 */ /* 0x000fe20000400000 */
[----:B------:R-:W-:Y:S01]  /*3ab0*/  F2FP.BF16.F32.PACK_AB R29, RZ, R29 ;  /* 0x0000001dff1d723e */ /* 0x000fe200000010ff */
[----:B------:R-:W-:Y:S01]  /*3ac0*/  @P1 STG.E.U16 desc[UR36][R6.64], R26 ;  /* 0x0000001a06001986 */ /* 0x000fe2000c101524 */
[----:B------:R-:W-:Y:S01]  /*3ad0*/  ISETP.GT.AND P1, PT, R0, 0x8, P0 ;  /* 0x000000080000780c */ /* 0x000fe20000724270 */
[-C--:B------:R-:W-:Y:S01]  /*3ae0*/  FMUL R37, R37, R57.reuse ;  /* 0x0000003925257220 */ /* 0x080fe20000400000 */
[C---:B------:R-:W-:Y:S01]  /*3af0*/  ISETP.GT.AND P0, PT, R3.reuse, 0x10, PT ;  /* 0x000000100300780c */ /* 0x040fe20003f04270 */
[----:B------:R-:W-:Y:S01]  /*3b00*/  @P2 STG.E.U16 desc[UR36][R6.64+0x2], R27 ;  /* 0x0000021b06002986 */ /* 0x000fe2000c101524 */
[----:B------:R-:W-:Y:S01]  /*3b10*/  ISETP.GT.AND P2, PT, R3, 0x9, PT ;  /* 0x000000090300780c */ /* 0x000fe20003f44270 */
[-C--:B------:R-:W-:Y:S01]  /*3b20*/  FMUL R38, R38, R57.reuse ;  /* 0x0000003926267220 */ /* 0x080fe20000400000 */
[----:B------:R-:W-:Y:S01]  /*3b30*/  F2FP.BF16.F32.PACK_AB R30, RZ, R30 ;  /* 0x0000001eff1e723e */ /* 0x000fe200000010ff */
[-C--:B------:R-:W-:Y:S01]  /*3b40*/  FMUL R39, R39, R57.reuse ;  /* 0x0000003927277220 */ /* 0x080fe20000400000 */
[C---:B------:R-:W-:Y:S01]  /*3b50*/  ISETP.GT.AND P3, PT, R0.reuse, RZ, P2 ;  /* 0x000000ff0000720c */ /* 0x040fe20001764270 */
[----:B------:R-:W-:Y:S01]  /*3b60*/  @P4 STG.E.U16 desc[UR36][R4.64+0x10], R28 ;  /* 0x0000101c04004986 */ /* 0x000fe2000c101524 */
[----:B------:R-:W-:Y:S01]  /*3b70*/  ISETP.GT.AND P2, PT, R0, 0x8, P2 ;  /* 0x000000080000780c */ /* 0x000fe20001744270 */
[----:B------:R-:W-:Y:S01]  /*3b80*/  FMUL R40, R40, R57 ;  /* 0x0000003928287220 */ /* 0x000fe20000400000 */
[----:B------:R-:W-:Y:S01]  /*3b90*/  F2FP.BF16.F32.PACK_AB R31, RZ, R31 ;  /* 0x0000001fff1f723e */ /* 0x000fe200000010ff */
[-C--:B------:R-:W-:Y:S01]  /*3ba0*/  FMUL R41, R41, R57.reuse ;  /* 0x0000003929297220 */ /* 0x080fe20000400000 */
[----:B------:R-:W-:Y:S01]  /*3bb0*/  ISETP.GT.AND P4, PT, R0, RZ, P0 ;  /* 0x000000ff0000720c */ /* 0x000fe20000784270 */
[-C--:B------:R-:W-:Y:S01]  /*3bc0*/  FMUL R42, R42, R57.reuse ;  /* 0x000000392a2a7220 */ /* 0x080fe20000400000 */
[----:B------:R-:W-:Y:S01]  /*3bd0*/  F2FP.BF16.F32.PACK_AB R32, RZ, R32 ;  /* 0x00000020ff20723e */ /* 0x000fe200000010ff */
[----:B------:R-:W-:Y:S01]  /*3be0*/  FMUL R43, R43, R57 ;  /* 0x000000392b2b7220 */ /* 0x000fe20000400000 */
[----:B------:R-:W-:Y:S01]  /*3bf0*/  F2FP.BF16.F32.PACK_AB R33, RZ, R33 ;  /* 0x00000021ff21723e */ /* 0x000fe200000010ff */
[-C--:B------:R-:W-:Y:S01]  /*3c00*/  FMUL R44, R44, R57.reuse ;  /* 0x000000392c2c7220 */ /* 0x080fe20000400000 */
[----:B------:R-:W-:Y:S01]  /*3c10*/  F2FP.BF16.F32.PACK_AB R34, RZ, R34 ;  /* 0x00000022ff22723e */ /* 0x000fe200000010ff */
[----:B------:R-:W-:Y:S01]  /*3c20*/  @P3 STG.E.U16 desc[UR36][R4.64+0x12], R29 ;  /* 0x0000121d04003986 */ /* 0x000fe2000c101524 */
[----:B------:R-:W-:Y:S01]  /*3c30*/  ISETP.GT.AND P3, PT, R3, 0x11, PT ;  /* 0x000000110300780c */ /* 0x000fe20003f64270 */
[----:B------:R-:W-:Y:S01]  /*3c40*/  FMUL R45, R45, R57 ;  /* 0x000000392d2d7220 */ /* 0x000fe20000400000 */
[----:B------:R-:W-:Y:S01]  /*3c50*/  F2FP.BF16.F32.PACK_AB R35, RZ, R35 ;  /* 0x00000023ff23723e */ /* 0x000fe200000010ff */
[----:B------:R-:W-:Y:S01]  /*3c60*/  @P1 STG.E.U16 desc[UR36][R6.64+0x10], R30 ;  /* 0x0000101e06001986 */ /* 0x000fe2000c101524 */
[----:B------:R-:W-:Y:S01]  /*3c70*/  ISETP.GT.AND P1, PT, R0, 0x8, P0 ;  /* 0x000000080000780c */ /* 0x000fe20000724270 */
[-C--:B------:R-:W-:Y:S01]  /*3c80*/  FMUL R46, R46, R57.reuse ;  /* 0x000000392e2e7220 */ /* 0x080fe20000400000 */
[----:B------:R-:W-:Y:S01]  /*3c90*/  ISETP.GT.AND P0, PT, R3, 0x18, PT ;  /* 0x000000180300780c */ /* 0x000fe20003f04270 */
[----:B------:R-:W-:Y:S01]  /*3ca0*/  @P2 STG.E.U16 desc[UR36][R6.64+0x12], R31 ;  /* 0x0000121f06002986 */ /* 0x000fe2000c101524 */
[C---:B------:R-:W-:Y:S01]  /*3cb0*/  ISETP.GT.AND P2, PT, R0.reuse, RZ, P3 ;  /* 0x000000ff0000720c */ /* 0x040fe20001f44270 */
[-C--:B------:R-:W-:Y:S01]  /*3cc0*/  FMUL R47, R47, R57.reuse ;  /* 0x000000392f2f7220 */ /* 0x080fe20000400000 */
[C---:B------:R-:W-:Y:S01]  /*3cd0*/  ISETP.GT.AND P3, PT, R0.reuse, 0x8, P3 ;  /* 0x000000080000780c */ /* 0x040fe20001f64270 */
[----:B------:R-:W-:Y:S01]  /*3ce0*/  @P4 STG.E.U16 desc[UR36][R4.64+0x20], R32 ;  /* 0x0000202004004986 */ /* 0x000fe2000c101524 */
[----:B------:R-:W-:Y:S01]  /*3cf0*/  ISETP.GT.AND P4, PT, R0, RZ, P0 ;  /* 0x000000ff0000720c */ /* 0x000fe20000784270 */
[-C--:B------:R-:W-:Y:S01]  /*3d00*/  FMUL R48, R48, R57.reuse ;  /* 0x0000003930307220 */ /* 0x080fe20000400000 */
[----:B------:R-:W-:Y:S01]  /*3d10*/  F2FP.BF16.F32.PACK_AB R36, RZ, R36 ;  /* 0x00000024ff24723e */ /* 0x000fe200000010ff */
[----:B------:R-:W-:Y:S01]  /*3d20*/  FMUL R49, R49, R57 ;  /* 0x0000003931317220 */ /* 0x000fe20000400000 */
[----:B------:R-:W-:Y:S01]  /*3d30*/  F2FP.BF16.F32.PACK_AB R37, RZ, R37 ;  /* 0x00000025ff25723e */ /* 0x000fe200000010ff */
[-C--:B------:R-:W-:Y:S01]  /*3d40*/  FMUL R50, R50, R57.reuse ;  /* 0x0000003932327220 */ /* 0x080fe20000400000 */
[----:B------:R-:W-:Y:S01]  /*3d50*/  F2FP.BF16.F32.PACK_AB R38, RZ, R38 ;  /* 0x00000026ff26723e */ /* 0x000fe200000010ff */
[----:B------:R-:W-:Y:S01]  /*3d60*/  FMUL R51, R51, R57 ;  /* 0x0000003933337220 */ /* 0x000fe20000400000 */
[----:B------:R-:W-:Y:S01]  /*3d70*/  F2FP.BF16.F32.PACK_AB R39, RZ, R39 ;  /* 0x00000027ff27723e */ /* 0x000fe200000010ff */
[----:B------:R-:W-:Y:S01]  /*3d80*/  @P2 STG.E.U16 desc[UR36][R4.64+0x22], R33 ;  /* 0x0000222104002986 */ /* 0x000fe2000c101524 */
[----:B------:R-:W-:Y:S01]  /*3d90*/  F2FP.BF16.F32.PACK_AB R40, RZ, R40 ;  /* 0x00000028ff28723e */ /* 0x000fe200000010ff */
        /* <DEDUP_REMOVED lines=10> */
[----:B------:R-:W-:Y:S01]  /*3e40*/  @P4 STG.E.U16 desc[UR36][R4.64+0x30], R36 ;  /* 0x0000302404004986 */ /* 0x000fe2000c101524 */
[C---:B------:R-:W-:Y:S01]  /*3e50*/  ISETP.GT.AND P2, PT, R0.reuse, RZ, P3 ;  /* 0x000000ff0000720c */ /* 0x040fe20001f44270 */
[----:B------:R-:W-:Y:S01]  /*3e60*/  FMUL R55, R55, R57 ;  /* 0x0000003937377220 */ /* 0x000fe20000400000 */
[----:B------:R-:W-:-:S02]  /*3e70*/  ISETP.GT.AND P4, PT, R0, 0x8, P3 ;  /* 0x000000080000780c */ /* 0x000fc40001f84270 */
[C---:B------:R-:W-:Y:S02]  /*3e80*/  ISETP.GT.AND P3, PT, R0.reuse, RZ, P0 ;  /* 0x000000ff0000720c */ /* 0x040fe40000764270 */
[----:B------:R-:W-:Y:S02]  /*3e90*/  ISETP.GT.AND P0, PT, R0, 0x8, P0 ;  /* 0x000000080000780c */ /* 0x000fe40000704270 */
[----:B------:R-:W-:Y:S02]  /*3ea0*/  F2FP.BF16.F32.PACK_AB R43, RZ, R43 ;  /* 0x0000002bff2b723e */ /* 0x000fe400000010ff */
[----:B------:R-:W-:Y:S02]  /*3eb0*/  F2FP.BF16.F32.PACK_AB R44, RZ, R44 ;  /* 0x0000002cff2c723e */ /* 0x000fe400000010ff */
[----:B------:R-:W-:Y:S01]  /*3ec0*/  F2FP.BF16.F32.PACK_AB R45, RZ, R45 ;  /* 0x0000002dff2d723e */ /* 0x000fe200000010ff */
[----:B------:R-:W-:Y:S01]  /*3ed0*/  @P2 STG.E.U16 desc[UR36][R4.64+0x32], R37 ;  /* 0x0000322504002986 */ /* 0x000fe2000c101524 */
[----:B------:R-:W-:-:S02]  /*3ee0*/  F2FP.BF16.F32.PACK_AB R46, RZ, R46 ;  /* 0x0000002eff2e723e */ /* 0x000fc400000010ff */
[----:B------:R-:W-:Y:S01]  /*3ef0*/  F2FP.BF16.F32.PACK_AB R47, RZ, R47 ;  /* 0x0000002fff2f723e */ /* 0x000fe200000010ff */
[----:B------:R-:W-:Y:S01]  /*3f00*/  @P1 STG.E.U16 desc[UR36][R6.64+0x30], R38 ;  /* 0x0000302606001986 */ /* 0x000fe2000c101524 */
[C---:B------:R-:W-:Y:S02]  /*3f10*/  ISETP.GT.AND P1, PT, R3.reuse, 0x28, PT ;  /* 0x000000280300780c */ /* 0x040fe40003f24270 */
[----:B------:R-:W-:Y:S01]  /*3f20*/  F2FP.BF16.F32.PACK_AB R48, RZ, R48 ;  /* 0x00000030ff30723e */ /* 0x000fe200000010ff */
[----:B------:R-:W-:Y:S01]  /*3f30*/  @P4 STG.E.U16 desc[UR36][R6.64+0x32], R39 ;  /* 0x0000322706004986 */ /* 0x000fe2000c101524 */
[----:B------:R-:W-:Y:S02]  /*3f40*/  ISETP.GT.AND P4, PT, R3, 0x21, PT ;  /* 0x000000210300780c */ /* 0x000fe40003f84270 */
[----:B------:R-:W-:Y:S01]  /*3f50*/  F2FP.BF16.F32.PACK_AB R49, RZ, R49 ;  /* 0x00000031ff31723e */ /* 0x000fe200000010ff */
[----:B------:R-:W-:Y:S01]  /*3f60*/  @P3 STG.E.U16 desc[UR36][R4.64+0x40], R40 ;  /* 0x0000402804003986 */ /* 0x000fe2000c101524 */
[----:B------:R-:W-:-:S02]  /*3f70*/  ISETP.GT.AND P2, PT, R0, RZ, P4 ;  /* 0x000000ff0000720c */ /* 0x000fc40002744270 */
[C---:B------:R-:W-:Y:S02]  /*3f80*/  ISETP.GT.AND P4, PT, R0.reuse, 0x8, P4 ;  /* 0x000000080000780c */ /* 0x040fe40002784270 */
        /* <DEDUP_REMOVED lines=12> */
[C---:B------:R-:W-:Y:S02]  /*4050*/  ISETP.GT.AND P2, PT, R0.reuse, RZ, P0 ;  /* 0x000000ff0000720c */ /* 0x040fe40000744270 */
[----:B------:R-:W-:Y:S01]  /*4060*/  ISETP.GT.AND P0, PT, R0, 0x8, P0 ;  /* 0x000000080000780c */ /* 0x000fe20000704270 */
[----:B------:R-:W-:Y:S01]  /*4070*/  @P3 STG.E.U16 desc[UR36][R4.64+0x50], R44 ;  /* 0x0000502c04003986 */ /* 0x000fe2000c101524 */
[----:B------:R-:W-:-:S04]  /*4080*/  ISETP.GT.AND P3, PT, R3, 0x30, PT ;  /* 0x000000300300780c */ /* 0x000fc80003f64270 */
[C---:B------:R-:W-:Y:S02]  /*4090*/  ISETP.GT.AND P4, PT, R0.reuse, RZ, P3 ;  /* 0x000000ff0000720c */ /* 0x040fe40001f84270 */
[----:B------:R-:W-:-:S03]  /*40a0*/  ISETP.GT.AND P3, PT, R0, 0x8, P3 ;  /* 0x000000080000780c */ /* 0x000fc60001f64270 */
[----:B------:R-:W-:Y:S01]  /*40b0*/  @P2 STG.E.U16 desc[UR36][R4.64+0x52], R45 ;  /* 0x0000522d04002986 */ /* 0x000fe2000c101524 */
[----:B------:R-:W-:-:S03]  /*40c0*/  ISETP.GT.AND P2, PT, R3, 0x39, PT ;  /* 0x000000390300780c */ /* 0x000fc60003f44270 */
[----:B------:R-:W-:Y:S01]  /*40d0*/  @P1 STG.E.U16 desc[UR36][R6.64+0x50], R46 ;  /* 0x0000502e06001986 */ /* 0x000fe2000c101524 */
[----:B------:R-:W-:-:S03]  /*40e0*/  ISETP.GT.AND P1, PT, R3, 0x38, PT ;  /* 0x000000380300780c */ /* 0x000fc60003f24270 */
[----:B------:R-:W-:Y:S01]  /*40f0*/  @P0 STG.E.U16 desc[UR36][R6.64+0x52], R47 ;  /* 0x0000522f06000986 */ /* 0x000fe2000c101524 */
[----:B------:R-:W-:-:S03]  /*4100*/  ISETP.GT.AND P0, PT, R3, 0x31, PT ;  /* 0x000000310300780c */ /* 0x000fc60003f04270 */
[----:B------:R-:W-:Y:S01]  /*4110*/  @P4 STG.E.U16 desc[UR36][R4.64+0x60], R48 ;  /* 0x0000603004004986 */ /* 0x000fe2000c101524 */
[C---:B------:R-:W-:Y:S02]  /*4120*/  ISETP.GT.AND P4, PT, R0.reuse, RZ, P0 ;  /* 0x000000ff0000720c */ /* 0x040fe40000784270 */
[----:B------:R-:W-:-:S11]  /*4130*/  ISETP.GT.AND P0, PT, R0, 0x8, P0 ;  /* 0x000000080000780c */ /* 0x000fd60000704270 */
[----:B------:R-:W-:Y:S02]  /*4140*/  @P4 IMAD.MOV.U32 R2, RZ, RZ, R4 ;  /* 0x000000ffff024224 */ /* 0x000fe400078e0004 */
[----:B------:R-:W-:-:S05]  /*4150*/  @P4 IMAD.MOV.U32 R3, RZ, RZ, R5 ;  /* 0x000000ffff034224 */ /* 0x000fca00078e0005 */
[----:B------:R1:W-:Y:S01]  /*4160*/  @P4 STG.E.U16 desc[UR36][R2.64+0x62], R49 ;  /* 0x0000623102004986 */ /* 0x0003e2000c101524 */
[C---:B------:R-:W-:Y:S02]  /*4170*/  ISETP.GT.AND P4, PT, R0.reuse, RZ, P2 ;  /* 0x000000ff0000720c */ /* 0x040fe40001784270 */
[----:B------:R-:W-:Y:S01]  /*4180*/  ISETP.GT.AND P2, PT, R0, 0x8, P2 ;  /* 0x000000080000780c */ /* 0x000fe20001744270 */
[----:B-1----:R-:W-:Y:S02]  /*4190*/  @P3 IMAD.MOV.U32 R2, RZ, RZ, R6 ;  /* 0x000000ffff023224 */ /* 0x002fe400078e0006 */
[----:B------:R-:W-:-:S05]  /*41a0*/  @P3 IMAD.MOV.U32 R3, RZ, RZ, R7 ;  /* 0x000000ffff033224 */ /* 0x000fca00078e0007 */
[----:B------:R1:W-:Y:S01]  /*41b0*/  @P3 STG.E.U16 desc[UR36][R2.64+0x60], R50 ;  /* 0x0000603202003986 */ /* 0x0003e2000c101524 */
[C---:B------:R-:W-:Y:S02]  /*41c0*/  ISETP.GT.AND P3, PT, R0.reuse, RZ, P1 ;  /* 0x000000ff0000720c */ /* 0x040fe40000f64270 */
[----:B------:R-:W-:Y:S01]  /*41d0*/  ISETP.GT.AND P1, PT, R0, 0x8, P1 ;  /* 0x000000080000780c */ /* 0x000fe20000f24270 */
[----:B-1----:R-:W-:Y:S02]  /*41e0*/  @P0 IMAD.MOV.U32 R2, RZ, RZ, R6 ;  /* 0x000000ffff020224 */ /* 0x002fe400078e0006 */
[----:B------:R-:W-:-:S05]  /*41f0*/  @P0 IMAD.MOV.U32 R3, RZ, RZ, R7 ;  /* 0x000000ffff030224 */ /* 0x000fca00078e0007 */
[----:B------:R1:W-:Y:S03]  /*4200*/  @P0 STG.E.U16 desc[UR36][R2.64+0x62], R51 ;  /* 0x0000623302000986 */ /* 0x0003e6000c101524 */
[----:B-1----:R-:W-:Y:S02]  /*4210*/  @P3 IMAD.MOV.U32 R2, RZ, RZ, R4 ;  /* 0x000000ffff023224 */ /* 0x002fe400078e0004 */
[----:B------:R-:W-:-:S05]  /*4220*/  @P3 IMAD.MOV.U32 R3, RZ, RZ, R5 ;  /* 0x000000ffff033224 */ /* 0x000fca00078e0005 */
[----:B------:R1:W-:Y:S04]  /*4230*/  @P3 STG.E.U16 desc[UR36][R2.64+0x70], R52 ;  /* 0x0000703402003986 */ /* 0x0003e8000c101524 */
[----:B------:R2:W-:Y:S01]  /*4240*/  @P4 STG.E.U16 desc[UR36][R4.64+0x72], R53 ;  /* 0x0000723504004986 */ /* 0x0005e2000c101524 */
[----:B-1----:R-:W-:Y:S02]  /*4250*/  @P1 IMAD.MOV.U32 R2, RZ, RZ, R6 ;  /* 0x000000ffff021224 */ /* 0x002fe400078e0006 */
[----:B------:R-:W-:-:S05]  /*4260*/  @P1 IMAD.MOV.U32 R3, RZ, RZ, R7 ;  /* 0x000000ffff031224 */ /* 0x000fca00078e0007 */
[----:B------:R2:W-:Y:S04]  /*4270*/  @P1 STG.E.U16 desc[UR36][R2.64+0x70], R54 ;  /* 0x0000703602001986 */ /* 0x0005e8000c101524 */
[----:B------:R2:W-:Y:S02]  /*4280*/  @P2 STG.E.U16 desc[UR36][R6.64+0x72], R55 ;  /* 0x0000723706002986 */ /* 0x0005e4000c101524 */
.L_x_98:
[----:B------:R-:W-:Y:S05]  /*4290*/  BSYNC B0 ;  /* 0x0000000000007941 */ /* 0x000fea0003800000 */
.L_x_36:
[----:B0-2---:R-:W2:Y:S01]  /*42a0*/  LDL.64 R2, [R1] ;  /* 0x0000000001027983 */ /* 0x005ea20000100a00 */
[----:B------:R-:W-:Y:S01]  /*42b0*/  ULDC.64 UR4, c[0x0][0x650] ;  /* 0x0001940000047ab9 */ /* 0x000fe20000000a00 */
[----:B------:R0:W-:Y:S01]  /*42c0*/  SYNCS.ARRIVE.TRANS64.A1T0 RZ, [R65+UR47], RZ ;  /* 0x000000ff41ff79a7 */ /* 0x0001e2000810002f */
[----:B------:R-:W-:Y:S01]  /*42d0*/  PRMT R0, RZ, 0x7610, R0 ;  /* 0x00007610ff007816 */ /* 0x000fe20000000000 */
[----:B-----5:R-:W-:Y:S02]  /*42e0*/  IMAD.MOV.U32 R19, RZ, RZ, -0x1 ;  /* 0xffffffffff137424 */ /* 0x020fe400078e00ff */
[----:B------:R-:W-:Y:S01]  /*42f0*/  IMAD.MOV.U32 R22, RZ, RZ, -0x1 ;  /* 0xffffffffff167424 */ /* 0x000fe200078e00ff */
[----:B--2---:R-:W-:-:S04]  /*4300*/  LEA R18, P0, R2, R18, 0x1 ;  /* 0x0000001202127211 */ /* 0x004fc800078008ff */
[----:B------:R-:W-:Y:S01]  /*4310*/  LEA.HI.X R17, R2, R17, R23, 0x1, P0 ;  /* 0x0000001102117211 */ /* 0x000fe200000f0c17 */
[----:B------:R-:W-:Y:S01]  /*4320*/  IMAD.MOV.U32 R2, RZ, RZ, -0x1 ;  /* 0xffffffffff027424 */ /* 0x000fe200078e00ff */
[----:B------:R-:W-:-:S04]  /*4330*/  ISETP.GE.U32.AND P0, PT, R18, UR4, PT ;  /* 0x0000000412007c0c */ /* 0x000fc8000bf06070 */
[----:B------:R-:W-:-:S13]  /*4340*/  ISETP.GE.U32.AND.EX P0, PT, R17, UR5, PT, P0 ;  /* 0x0000000511007c0c */ /* 0x000fda000bf06100 */
[----:B0-----:R-:W-:Y:S05]  /*4350*/  @P0 BRA `(.L_x_99) ;  /* 0x0000000400700947 */ /* 0x001fea0003800000 */
[----:B------:R-:W0:Y:S01]  /*4360*/  S2R R10, SR_CTAID.X ;  /* 0x00000000000a7919 */ /* 0x000e220000002500 */
[----:B-1-34-:R-:W1:Y:S01]  /*4370*/  LDC.64 R8, c[0x0][0x628] ;  /* 0x00018a00ff087b82 */ /* 0x01ae620000000a00 */
[----:B------:R-:W-:Y:S01]  /*4380*/  ULDC UR4, c[0x0][0x150] ;  /* 0x0000540000047ab9 */ /* 0x000fe20000000800 */
[----:B------:R-:W-:Y:S01]  /*4390*/  IMAD.MOV.U32 R6, RZ, RZ, R18 ;  /* 0x000000ffff067224 */ /* 0x000fe200078e0012 */
[----:B------:R-:W2:Y:S01]  /*43a0*/  S2R R20, SR_CTAID.Y ;  /* 0x0000000000147919 */ /* 0x000ea20000002600 */
[----:B------:R-:W-:-:S04]  /*43b0*/  IMAD.MOV.U32 R7, RZ, RZ, R17 ;  /* 0x000000ffff077224 */ /* 0x000fc800078e0011 */
[----:B------:R-:W3:Y:S08]  /*43c0*/  LDC R15, c[0x0][0x144] ;  /* 0x00005100ff0f7b82 */ /* 0x000ef00000000800 */
[----:B------:R-:W4:Y:S08]  /*43d0*/  LDC R0, c[0x0][0x630] ;  /* 0x00018c00ff007b82 */ /* 0x000f300000000800 */
[----:B------:R-:W2:Y:S01]  /*43e0*/  LDC.64 R12, c[0x0][0x620] ;  /* 0x00018800ff0c7b82 */ /* 0x000ea20000000a00 */
[----:B-1----:R-:W-:-:S04]  /*43f0*/  ISETP.NE.U32.AND P0, PT, R8, RZ, PT ;  /* 0x000000ff0800720c */ /* 0x002fc80003f05070 */
[----:B------:R-:W-:Y:S02]  /*4400*/  ISETP.NE.AND.EX P0, PT, R9, RZ, PT, P0 ;  /* 0x000000ff0900720c */ /* 0x000fe40003f05300 */
[----:B0-----:R-:W-:-:S05]  /*4410*/  I2FP.F32.U32 R2, R10 ;  /* 0x0000000a00027245 */ /* 0x001fca0000201000 */
[----:B------:R-:W-:-:S04]  /*4420*/  FMUL R2, R2, UR4 ;  /* 0x0000000402027c20 */ /* 0x000fc80008400000 */
[----:B------:R0:W1:Y:S02]  /*4430*/  F2I.U32.TRUNC.NTZ R14, R2 ;  /* 0x00000002000e7305 */ /* 0x000064000020f000 */
[----:B---34-:R-:W-:Y:S05]  /*4440*/  @!P0 BRA `(.L_x_100) ;  /* 0x0000000000288947 */ /* 0x018fea0003800000 */
[----:B------:R-:W3:Y:S02]  /*4450*/  LDC R3, c[0x0][0x634] ;  /* 0x00018d00ff037b82 */ /* 0x000ee40000000800 */
[----:B---3--:R-:W-:-:S05]  /*4460*/  IADD3 R7, P0, R18, R3, RZ ;  /* 0x0000000312077210 */ /* 0x008fca0007f1e0ff */
[----:B------:R-:W-:-:S04]  /*4470*/  IMAD.X R11, RZ, RZ, R17, P0 ;  /* 0x000000ffff0b7224 */ /* 0x000fc800000e0611 */
[----:B0-----:R-:W-:-:S04]  /*4480*/  IMAD.WIDE.U32 R2, R11, R8, RZ ;  /* 0x000000080b027225 */ /* 0x001fc800078e00ff */
[----:B------:R-:W-:-:S04]  /*4490*/  IMAD.WIDE.U32 R4, P0, R7, R9, R2 ;  /* 0x0000000907047225 */ /* 0x000fc80007800002 */
[----:B------:R-:W-:-:S04]  /*44a0*/  IMAD.WIDE.U32 R2, R7, R8, RZ ;  /* 0x0000000807027225 */ /* 0x000fc800078e00ff */
[----:B------:R-:W-:Y:S01]  /*44b0*/  IMAD.X R7, RZ, RZ, RZ, P0 ;  /* 0x000000ffff077224 */ /* 0x000fe200000e06ff */
[----:B------:R-:W-:Y:S01]  /*44c0*/  IADD3 RZ, P0, R3, R4, RZ ;  /* 0x0000000403ff7210 */ /* 0x000fe20007f1e0ff */
[----:B------:R-:W-:-:S04]  /*44d0*/  IMAD.MOV.U32 R6, RZ, RZ, R5 ;  /* 0x000000ffff067224 */ /* 0x000fc800078e0005 */
[----:B------:R-:W-:-:S08]  /*44e0*/  IMAD.WIDE.U32.X R6, R11, R9, R6, P0 ;  /* 0x000000090b067225 */ /* 0x000fd000000e0406 */
.L_x_100:
[----:B------:R-:W3:Y:S01]  /*44f0*/  LDC.64 R26, c[0x0][0x640] ;  /* 0x00019000ff1a7b82 */ /* 0x000ee20000000a00 */
[-C--:B------:R-:W-:Y:S01]  /*4500*/  SHF.R.U64 R11, R6, R0.reuse, R7 ;  /* 0x00000000060b7219 */ /* 0x080fe20000001207 */
[----:B------:R-:W-:Y:S01]  /*4510*/  IMAD.MOV.U32 R19, RZ, RZ, R17 ;  /* 0x000000ffff137224 */ /* 0x000fe200078e0011 */
[----:B------:R-:W-:Y:S01]  /*4520*/  SHF.R.U32.HI R0, RZ, R0, R7 ;  /* 0x00000000ff007219 */ /* 0x000fe20000011607 */
[----:B-1----:R-:W-:Y:S01]  /*4530*/  IMAD.MOV R14, RZ, RZ, -R14 ;  /* 0x000000ffff0e7224 */ /* 0x002fe200078e0a0e */
[----:B------:R-:W-:Y:S01]  /*4540*/  IADD3 R5, P0, RZ, -R11, RZ ;  /* 0x8000000bff057210 */ /* 0x000fe20007f1e0ff */
[----:B------:R-:W-:Y:S01]  /*4550*/  ULDC UR4, c[0x0][0x154] ;  /* 0x0000550000047ab9 */ /* 0x000fe20000000800 */
[----:B------:R-:W-:Y:S01]  /*4560*/  IMAD.MOV.U32 R7, RZ, RZ, 0x1 ;  /* 0x00000001ff077424 */ /* 0x000fe200078e00ff */
[----:B------:R-:W1:Y:S01]  /*4570*/  LDC R4, c[0x0][0x618] ;  /* 0x00018600ff047b82 */ /* 0x000e620000000800 */
[----:B------:R-:W-:Y:S02]  /*4580*/  IMAD R22, R15, R14, R10 ;  /* 0x0000000e0f167224 */ /* 0x000fe400078e020a */
[----:B------:R-:W-:-:S04]  /*4590*/  IMAD.X R3, RZ, RZ, ~R0, P0 ;  /* 0x000000ffff037224 */ /* 0x000fc800000e0e00 */
[-C--:B--2---:R-:W-:Y:S01]  /*45a0*/  IMAD R0, R3, R12.reuse, RZ ;  /* 0x0000000c03007224 */ /* 0x084fe200078e02ff */
[----:B------:R-:W2:Y:S01]  /*45b0*/  LDC R6, c[0x0][0x608] ;  /* 0x00018200ff067b82 */ /* 0x000ea20000000800 */
[----:B0-----:R-:W-:-:S04]  /*45c0*/  IMAD.WIDE.U32 R2, R5, R12, R18 ;  /* 0x0000000c05027225 */ /* 0x001fc800078e0012 */
[----:B------:R-:W-:Y:S01]  /*45d0*/  IMAD R5, R5, R13, R0 ;  /* 0x0000000d05057224 */ /* 0x000fe200078e0200 */
[----:B------:R-:W-:Y:S02]  /*45e0*/  I2FP.F32.U32 R0, R20 ;  /* 0x0000001400007245 */ /* 0x000fe40000201000 */
[----:B------:R-:W0:Y:S01]  /*45f0*/  LDC R24, c[0x0][0x658] ;  /* 0x00019600ff187b82 */ /* 0x000e220000000800 */
[----:B------:R-:W-:Y:S01]  /*4600*/  IMAD.IADD R3, R3, 0x1, R5 ;  /* 0x0000000103037824 */ /* 0x000fe200078e0205 */
[----:B---3--:R-:W-:Y:S01]  /*4610*/  ISETP.NE.U32.AND P0, PT, R26, RZ, PT ;  /* 0x000000ff1a00720c */ /* 0x008fe20003f05070 */
[----:B------:R-:W-:Y:S01]  /*4620*/  FMUL R0, R0, UR4 ;  /* 0x0000000400007c20 */ /* 0x000fe20008400000 */
[----:B------:R-:W-:Y:S02]  /*4630*/  IMAD.MOV.U32 R5, RZ, RZ, -0x1 ;  /* 0xffffffffff057424 */ /* 0x000fe400078e00ff */
[----:B------:R-:W-:Y:S01]  /*4640*/  ISETP.NE.AND.EX P0, PT, R27, RZ, PT, P0 ;  /* 0x000000ff1b00720c */ /* 0x000fe20003f05300 */
[----:B------:R3:W4:Y:S01]  /*4650*/  F2I.U32.TRUNC.NTZ R12, R0 ;  /* 0x00000000000c7305 */ /* 0x000722000020f000 */
[----:B------:R-:W3:Y:S01]  /*4660*/  LDC R15, c[0x0][0x148] ;  /* 0x00005200ff0f7b82 */ /* 0x000ee20000000800 */
[----:B-1----:R-:W-:-:S02]  /*4670*/  SHF.R.U64 R10, R2, R4, R3 ;  /* 0x00000004020a7219 */ /* 0x002fc40000001203 */
[----:B------:R-:W-:-:S05]  /*4680*/  SHF.R.U32.HI R3, RZ, R4, R3 ;  /* 0x00000004ff037219 */ /* 0x000fca0000011603 */
[----:B------:R-:W1:Y:S01]  /*4690*/  LDC R14, c[0x0][0x600] ;  /* 0x00018000ff0e7b82 */ /* 0x000e620000000800 */
[-CC-:B--2---:R-:W-:Y:S02]  /*46a0*/  SHF.R.U64 R8, R10, R6.reuse, R3.reuse ;  /* 0x000000060a087219 */ /* 0x184fe40000001203 */
[----:B------:R-:W-:-:S05]  /*46b0*/  SHF.R.U32.HI R3, RZ, R6, R3 ;  /* 0x00000006ff037219 */ /* 0x000fca0000011603 */
[----:B------:R-:W2:Y:S01]  /*46c0*/  LDC R21, c[0x0][0x648] ;  /* 0x00019200ff157b82 */ /* 0x000ea20000000800 */
[-CC-:B0-----:R-:W-:Y:S02]  /*46d0*/  SHF.R.U64 R13, R8, R24.reuse, R3.reuse ;  /* 0x00000018080d7219 */ /* 0x181fe40000001203 */
[-C--:B------:R-:W-:Y:S02]  /*46e0*/  SHF.L.U32 R5, R5, R24.reuse, RZ ;  /* 0x0000001805057219 */ /* 0x080fe400000006ff */
[-C--:B------:R-:W-:Y:S01]  /*46f0*/  SHF.R.U32.HI R3, RZ, R24.reuse, R3 ;  /* 0x00000018ff037219 */ /* 0x080fe20000011603 */
[----:B------:R-:W-:Y:S01]  /*4700*/  IMAD.MOV.U32 R2, RZ, RZ, R13 ;  /* 0x000000ffff027224 */ /* 0x000fe200078e000d */
[----:B------:R-:W-:Y:S01]  /*4710*/  SHF.L.U32 R24, R7, R24, RZ ;  /* 0x0000001807187219 */ /* 0x000fe200000006ff */
[----:B------:R-:W0:Y:S01]  /*4720*/  LDC R25, c[0x0][0x638] ;  /* 0x00018e00ff197b82 */ /* 0x000e220000000800 */
[----:B------:R-:W-:-:S07]  /*4730*/  LOP3.LUT R19, RZ, R5, RZ, 0x33, !PT ;  /* 0x00000005ff137212 */ /* 0x000fce00078e33ff */
[----:B------:R-:W0:Y:S01]  /*4740*/  LDC R28, c[0x0][0x610] ;  /* 0x00018400ff1c7b82 */ /* 0x000e220000000800 */
[----:B----4-:R-:W-:Y:S05]  /*4750*/  @!P0 BRA `(.L_x_101) ;  /* 0x0000000000288947 */ /* 0x010fea0003800000 */
[----:B---3--:R-:W3:Y:S02]  /*4760*/  LDC R0, c[0x0][0x64c] ;  /* 0x00019300ff007b82 */ /* 0x008ee40000000800 */
        /* <DEDUP_REMOVED lines=9> */
.L_x_101:
[----:B------:R-:W4:Y:S01]  /*4800*/  LDC R4, c[0x0][0x65c] ;  /* 0x00019700ff047b82 */ /* 0x000f220000000800 */
[----:B--23--:R-:W-:Y:S01]  /*4810*/  SHF.R.U64 R0, R2, R21, R3 ;  /* 0x0000001502007219 */ /* 0x00cfe20000001203 */
[----:B-1----:R-:W-:Y:S01]  /*4820*/  VIADD R3, R14, 0xffffffff ;  /* 0xffffffff0e037836 */ /* 0x002fe20000000000 */
[----:B------:R-:W-:Y:S01]  /*4830*/  LOP3.LUT R19, R8, R19, RZ, 0xc0, !PT ;  /* 0x0000001308137212 */ /* 0x000fe200078ec0ff */
[----:B------:R-:W-:Y:S02]  /*4840*/  IMAD.MOV R12, RZ, RZ, -R12 ;  /* 0x000000ffff0c7224 */ /* 0x000fe400078e0a0c */
[----:B------:R-:W-:Y:S01]  /*4850*/  IMAD.MOV R2, RZ, RZ, -R0 ;  /* 0x000000ffff027224 */ /* 0x000fe200078e0a00 */
[----:B------:R-:W-:Y:S01]  /*4860*/  LOP3.LUT R3, R10, R3, RZ, 0xc0, !PT ;  /* 0x000000030a037212 */ /* 0x000fe200078ec0ff */
[----:B------:R-:W-:Y:S02]  /*4870*/  IMAD R19, R24, R0, R19 ;  /* 0x0000000018137224 */ /* 0x000fe400078e0213 */
[----:B0-----:R-:W-:-:S04]  /*4880*/  IMAD R0, R2, R25, R13 ;  /* 0x0000001902007224 */ /* 0x001fc800078e020d */
[----:B------:R-:W-:Y:S01]  /*4890*/  IMAD R2, R0, R14, R3 ;  /* 0x0000000e00027224 */ /* 0x000fe200078e0203 */
[----:B----4-:R-:W-:Y:S01]  /*48a0*/  ISETP.NE.AND P0, PT, R4, 0x1, PT ;  /* 0x000000010400780c */ /* 0x010fe20003f05270 */
[----:B------:R-:W-:-:S05]  /*48b0*/  IMAD.MOV.U32 R4, RZ, RZ, 0x1 ;  /* 0x00000001ff047424 */ /* 0x000fca00078e00ff */
[----:B------:R-:W-:-:S07]  /*48c0*/  PRMT R0, R4, 0x7610, R0 ;  /* 0x0000761004007816 */ /* 0x000fce0000000000 */
[----:B------:R-:W-:-:S04]  /*48d0*/  @P0 IMAD R22, R15, R12, R20 ;  /* 0x0000000c0f160224 */ /* 0x000fc800078e0214 */
[----:B------:R-:W-:-:S05]  /*48e0*/  IMAD R19, R19, R28, R22 ;  /* 0x0000001c13137224 */ /* 0x000fca00078e0216 */
[----:B------:R-:W-:Y:S02]  /*48f0*/  SEL R22, R2, R19, !P0 ;  /* 0x0000001302167207 */ /* 0x000fe40004000000 */
[----:B------:R-:W-:Y:S01]  /*4900*/  SEL R19, R19, R2, !P0 ;  /* 0x0000000213137207 */ /* 0x000fe20004000000 */
[----:B------:R-:W-:-:S07]  /*4910*/  IMAD.MOV.U32 R2, RZ, RZ, R11 ;  /* 0x000000ffff027224 */ /* 0x000fce00078e000b */
.L_x_99:
[----:B------:R-:W-:Y:S02]  /*4920*/  LOP3.LUT P0, RZ, R0, 0xff, RZ, 0xc0, !PT ;  /* 0x000000ff00ff7812 */ /* 0x000fe4000780c0ff */
[----:B------:R-:W-:-:S11]  /*4930*/  LOP3.LUT R73, R73, 0x1, RZ, 0x3c, !PT ;  /* 0x0000000149497812 */ /* 0x000fd600078e3cff */
[----:B------:R-:W-:Y:S05]  /*4940*/  @P0 BRA `(.L_x_102) ;  /* 0xffffffcc004c0947 */ /* 0x000fea000383ffff */
[----:B------:R-:W-:Y:S05]  /*4950*/  EXIT ;  /* 0x000000000000794d */ /* 0x000fea0003800000 */
.L_x_17:
[----:B------:R-:W-:-:S08]  /*4960*/  ISETP.NE.AND P0, PT, R5, RZ, PT ;  /* 0x000000ff0500720c */ /* 0x000fd00003f05270 */
[----:B0-2---:R-:W0:-:S00]  /*4970*/  USETMAXREG.DEALLOC.CTAPOOL 0x28 ;  /* 0x00000028000079c8 */ /* 0x005e0000080e0500 */
[----:B------:R-:W-:Y:S05]  /*4980*/  @P0 EXIT ;  /* 0x000000000000094d */ /* 0x000fea0003800000 */
[----:B0-----:R-:W-:Y:S01]  /*4990*/  LOP3.LUT P0, RZ, R8, 0xff, RZ, 0xc0, !PT ;  /* 0x000000ff08ff7812 */ /* 0x001fe2000780c0ff */
[----:B------:R-:W-:Y:S02]  /*49a0*/  IMAD.MOV.U32 R0, RZ, RZ, 0x1 ;  /* 0x00000001ff007424 */ /* 0x000fe400078e00ff */
[----:B------:R-:W-:-:S10]  /*49b0*/  IMAD.MOV.U32 R8, RZ, RZ, RZ ;  /* 0x000000ffff087224 */ /* 0x000fd400078e00ff */
[----:B------:R-:W-:Y:S05]  /*49c0*/  @!P0 BRA `(.L_x_103) ;  /* 0x0000000c00388947 */ /* 0x000fea0003800000 */
[----:B------:R-:W0:Y:S01]  /*49d0*/  S2UR UR8, SR_CgaCtaId ;  /* 0x00000000000879c3 */ /* 0x000e220000008800 */
[----:B------:R-:W-:Y:S01]  /*49e0*/  LOP3.LUT P0, RZ, R4, 0x1f, RZ, 0xc0, !PT ;  /* 0x0000001f04ff7812 */ /* 0x000fe2000780c0ff */
[----:B------:R-:W-:Y:S01]  /*49f0*/  ULDC UR5, c[0x0][0x658] ;  /* 0x0001960000057ab9 */ /* 0x000fe20000000800 */
[----:B------:R-:W-:Y:S01]  /*4a00*/  UMOV UR6, 0xffffffff ;  /* 0xffffffff00067882 */ /* 0x000fe20000000000 */
[----:B------:R-:W-:Y:S01]  /*4a10*/  BSSY B0, `(.L_x_103) ;  /* 0x00000c9000007945 */ /* 0x000fe20003800000 */
[----:B------:R-:W-:Y:S01]  /*4a20*/  USHF.L.U32 UR6, UR6, UR5, URZ ;  /* 0x0000000506067299 */ /* 0x000fe2000800063f */
[C---:B------:R-:W-:Y:S01]  /*4a30*/  ISETP.NE.AND P2, PT, R3.reuse, RZ, PT ;  /* 0x000000ff0300720c */ /* 0x040fe20003f45270 */
[----:B------:R-:W-:Y:S01]  /*4a40*/  IMAD.MOV.U32 R9, RZ, RZ, 0x1 ;  /* 0x00000001ff097424 */ /* 0x000fe200078e00ff */
[----:B------:R-:W-:Y:S01]  /*4a50*/  ISETP.NE.OR P0, PT, R3, RZ, !P0 ;  /* 0x000000ff0300720c */ /* 0x000fe20004705670 */
[----:B------:R-:W-:Y:S01]  /*4a60*/  IMAD.MOV.U32 R0, RZ, RZ, 0x1 ;  /* 0x00000001ff007424 */ /* 0x000fe200078e00ff */
[----:B------:R-:W-:Y:S01]  /*4a70*/  LOP3.LUT R6, R16, 0x2, RZ, 0xfc, !PT ;  /* 0x0000000210067812 */ /* 0x000fe200078efcff */
[----:B------:R-:W-:Y:S01]  /*4a80*/  IMAD.MOV.U32 R8, RZ, RZ, RZ ;  /* 0x000000ffff087224 */ /* 0x000fe200078e00ff */
[----:B------:R-:W-:Y:S01]  /*4a90*/  ULDC UR4, c[0x0][0x600] ;  /* 0x0001800000047ab9 */ /* 0x000fe20000000800 */
[----:B------:R-:W-:Y:S01]  /*4aa0*/  UMOV UR7, 0x1 ;  /* 0x0000000100077882 */ /* 0x000fe20000000000 */
[----:B------:R-:W-:-:S02]  /*4ab0*/  UIADD3 UR22, UR40, 0x1, URZ ;  /* 0x0000000128167890 */ /* 0x000fc4000fffe03f */
[----:B------:R-:W-:Y:S02]  /*4ac0*/  UIADD3 UR15, UR4, -0x1, URZ ;  /* 0xffffffff040f7890 */ /* 0x000fe4000fffe03f */
[----:B------:R-:W-:Y:S02]  /*4ad0*/  USHF.L.U32 UR17, UR7, UR5, URZ ;  /* 0x0000000507117299 */ /* 0x000fe4000800063f */
[----:B------:R-:W-:Y:S01]  /*4ae0*/  ULOP3.LUT UR16, URZ, UR6, URZ, 0x33, !UPT ;  /* 0x000000063f107292 */ /* 0x000fe2000f8e333f */
[----:B------:R-:W-:Y:S01]  /*4af0*/  ULDC.64 UR20, c[0x0][0x198] ;  /* 0x0000660000147ab9 */ /* 0x000fe20000000a00 */
[----:B0-----:R-:W-:-:S10]  /*4b00*/  IMAD.U32 R7, RZ, RZ, UR8 ;  /* 0x00000008ff077e24 */ /* 0x001fd4000f8e00ff */
.L_x_115:
[----:B------:R-:W-:-:S03]  /*4b10*/  UMOV UR4, 0xffffffff ;  /* 0xffffffff00047882 */ /* 0x000fc60000000000 */
[----:B------:R-:W-:Y:S05]  /*4b20*/  BRA.DIV UR4, `(.L_x_104) ;  /* 0x0000000e04d07947 */ /* 0x000fea000b800000 */
[----:B------:R-:W-:-:S13]  /*4b30*/  ELECT P6, URZ, PT ;  /* 0x00000000003f782f */ /* 0x000fda00038c0000 */
.L_x_127:
[----:B------:R-:W0:Y:S01]  /*4b40*/  LDC R3, c[0x0][0x28c] ;  /* 0x0000a300ff037b82 */ /* 0x000e220000000800 */
[----:B------:R-:W-:Y:S01]  /*4b50*/  BSSY B1, `(.L_x_105) ;  /* 0x000003c000017945 */ /* 0x000fe20003800000 */
[----:B0-----:R-:W-:-:S13]  /*4b60*/  ISETP.LT.OR P6, PT, R3, 0x1, !P6 ;  /* 0x000000010300780c */ /* 0x001fda00077c1670 */
[----:B------:R-:W-:Y:S05]  /*4b70*/  @P6 BRA `(.L_x_106) ;  /* 0x0000000000e46947 */ /* 0x000fea0003800000 */
[----:B------:R-:W-:Y:S02]  /*4b80*/  IMAD R7, R19, 0x2, R7 ;  /* 0x0000000213077824 */ /* 0x000fe400078e0207 */
[----:B------:R-:W-:Y:S02]  /*4b90*/  IMAD.SHL.U32 R22, R22, 0x40, RZ ;  /* 0x0000004016167824 */ /* 0x000fe400078e00ff */
[----:B------:R-:W-:Y:S02]  /*4ba0*/  IMAD.MOV.U32 R14, RZ, RZ, RZ ;  /* 0x000000ffff0e7224 */ /* 0x000fe400078e00ff */
[----:B------:R-:W-:Y:S02]  /*4bb0*/  IMAD.U32 R15, RZ, RZ, UR22 ;  /* 0x00000016ff0f7e24 */ /* 0x000fe4000f8e00ff */
[----:B------:R-:W-:Y:S02]  /*4bc0*/  IMAD.MOV.U32 R3, RZ, RZ, R0 ;  /* 0x000000ffff037224 */ /* 0x000fe400078e0000 */
[----:B------:R-:W-:-:S02]  /*4bd0*/  IMAD.MOV.U32 R4, RZ, RZ, R8 ;  /* 0x000000ffff047224 */ /* 0x000fc400078e0008 */
[----:B------:R-:W-:-:S07]  /*4be0*/  IMAD.SHL.U32 R11, R7, 0x20, RZ ;  /* 0x00000020070b7824 */ /* 0x000fce00078e00ff */
.L_x_110:
[----:B------:R-:W0:Y:S01]  /*4bf0*/  S2UR UR4, SR_CgaCtaId ;  /* 0x00000000000479c3 */ /* 0x000e220000008800 */
[----:B------:R-:W-:Y:S02]  /*4c00*/  MOV R10, 0x400 ;  /* 0x00000400000a7802 */ /* 0x000fe40000000f00 */
[----:B------:R-:W-:Y:S01]  /*4c10*/  SHF.L.U32 R5, R3, 0x1f, RZ ;  /* 0x0000001f03057819 */ /* 0x000fe200000006ff */
[----:B0-----:R-:W-:-:S05]  /*4c20*/  IMAD.U32 R7, RZ, RZ, UR4 ;  /* 0x00000004ff077e24 */ /* 0x001fca000f8e00ff */
[----:B------:R-:W-:Y:S02]  /*4c30*/  LEA R13, R7, R10, 0x18 ;  /* 0x0000000a070d7211 */ /* 0x000fe400078ec0ff */
[----:B------:R-:W0:Y:S03]  /*4c40*/  @!P2 LDC R10, c[0x0][0x500] ;  /* 0x00014000ff0aab82 */ /* 0x000e260000000800 */
[----:B------:R-:W-:-:S04]  /*4c50*/  IMAD R12, R4, 0x8, R13 ;  /* 0x00000008040c7824 */ /* 0x000fc800078e020d */
[----:B------:R-:W1:Y:S02]  /*4c60*/  SYNCS.PHASECHK.TRANS64.TRYWAIT P1, [R12+URZ+0x18], R5 ;  /* 0x000018050c0075a7 */ /* 0x000e64000802017f */
[----:B-1----:R-:W-:Y:S05]  /*4c70*/  @!P1 BRA `(.L_x_107) ;  /* 0x0000000c009c9947 */ /* 0x002fea0003800000 */
.L_x_128:
[----:B-1----:R-:W-:Y:S01]  /*4c80*/  PRMT R5, R6, 0x9910, RZ ;  /* 0x0000991006057816 */ /* 0x002fe200000000ff */
[----:B0-----:R0:W-:Y:S03]  /*4c90*/  @!P2 SYNCS.ARRIVE.TRANS64 RZ, [R12+URZ], R10 ;  /* 0x0000000a0cffa9a7 */ /* 0x0011e6000800003f */
[----:B------:R-:W-:-:S13]  /*4ca0*/  ISETP.NE.AND P1, PT, R5, 0x2, PT ;  /* 0x000000020500780c */ /* 0x000fda0003f25270 */
[----:B0-----:R-:W-:Y:S05]  /*4cb0*/  @P1 BRA `(.L_x_108) ;  /* 0x0000000000041947 */ /* 0x001fea0003800000 */
[----:B------:R-:W-:Y:S01]  /*4cc0*/  BPT.TRAP 0x1 ;  /* 0x000000040000795c */ /* 0x000fe20000300000 */
.L_x_108:
[----:B------:R-:W-:Y:S05]  /*4cd0*/  @P0 BRA `(.L_x_109) ;  /* 0x0000000000040947 */ /* 0x000fea0003800000 */
[----:B------:R-:W-:Y:S01]  /*4ce0*/  BPT.TRAP 0x1 ;  /* 0x000000040000795c */ /* 0x000fe20000300000 */
.L_x_109:
[----:B------:R-:W-:Y:S01]  /*4cf0*/  IMAD R5, R4, 0x2, R7 ;  /* 0x0000000204057824 */ /* 0x000fe200078e0207 */
[----:B------:R-:W-:Y:S01]  /*4d00*/  R2UR UR9, R12 ;  /* 0x000000000c0972ca */ /* 0x000fe200000e0000 */
[----:B------:R-:W-:Y:S01]  /*4d10*/  VIADD R15, R15, 0xffffffff ;  /* 0xffffffff0f0f7836 */ /* 0x000fe20000000000 */
[----:B------:R-:W-:Y:S01]  /*4d20*/  UIADD3 UR4, UP0, UR20, 0xf0, URZ ;  /* 0x000000f014047890 */ /* 0x000fe2000ff1e03f */
[----:B------:R-:W-:Y:S01]  /*4d30*/  IMAD.SHL.U32 R5, R5, 0x400, RZ ;  /* 0x0000040005057824 */ /* 0x000fe200078e00ff */
[----:B------:R-:W-:Y:S01]  /*4d40*/  R2UR UR11, R11 ;  /* 0x000000000b0b72ca */ /* 0x000fe200000e0000 */
[----:B------:R-:W-:Y:S01]  /*4d50*/  UIADD3 UR24, UP1, UR20, 0x1f0, URZ ;  /* 0x000001f014187890 */ /* 0x000fe2000ff3e03f */
[----:B------:R-:W-:Y:S01]  /*4d60*/  R2UR UR10, R14 ;  /* 0x000000000e0a72ca */ /* 0x000fe200000e0000 */
[--C-:B------:R-:W-:Y:S01]  /*4d70*/  IMAD R5, R5, 0x2, R13.reuse ;  /* 0x0000000205057824 */ /* 0x100fe200078e020d */
[----:B------:R-:W-:Y:S01]  /*4d80*/  R2UR UR12, R2 ;  /* 0x00000000020c72ca */ /* 0x000fe200000e0000 */
[----:B------:R-:W-:Y:S01]  /*4d90*/  IMAD R13, R4, 0x1000, R13 ;  /* 0x00001000040d7824 */ /* 0x000fe200078e020d */
[----:B------:R-:W-:Y:S01]  /*4da0*/  R2UR UR18, R22 ;  /* 0x00000000161272ca */ /* 0x000fe200000e0000 */
[----:B------:R-:W-:Y:S01]  /*4db0*/  VIADD R4, R4, 0x1 ;  /* 0x0000000104047836 */ /* 0x000fe20000000000 */
[----:B------:R-:W-:Y:S01]  /*4dc0*/  R2UR UR5, R5 ;  /* 0x00000000050572ca */ /* 0x000fe200000e0000 */
[----:B------:R-:W-:Y:S01]  /*4dd0*/  UIADD3.X UR25, URZ, UR21, URZ, UP1, !UPT ;  /* 0x000000153f197290 */ /* 0x000fe20008ffe43f */
[----:B------:R-:W-:Y:S01]  /*4de0*/  R2UR UR8, R13 ;  /* 0x000000000d0872ca */ /* 0x000fe200000e0000 */
[----:B------:R-:W-:Y:S01]  /*4df0*/  UMOV UR19, 0x30000 ;  /* 0x0003000000137882 */ /* 0x000fe20000000000 */
[----:B------:R-:W-:Y:S01]  /*4e00*/  ISETP.GT.AND P3, PT, R15, 0x1, PT ;  /* 0x000000010f00780c */ /* 0x000fe20003f64270 */
[----:B------:R-:W-:Y:S01]  /*4e10*/  UMOV UR6, 0x0 ;  /* 0x0000000000067882 */ /* 0x000fe20000000000 */
[----:B------:R-:W-:Y:S01]  /*4e20*/  UMOV UR7, 0x10000000 ;  /* 0x1000000000077882 */ /* 0x000fe20000000000 */
[----:B------:R-:W-:Y:S01]  /*4e30*/  ISETP.NE.AND P1, PT, R4, 0x3, PT ;  /* 0x000000030400780c */ /* 0x000fe20003f25270 */
[----:B------:R-:W-:-:S03]  /*4e40*/  VIADD R14, R14, 0x20 ;  /* 0x000000200e0e7836 */ /* 0x000fc60000000000 */
[----:B------:R-:W-:Y:S02]  /*4e50*/  SEL R10, RZ, 0x1, P1 ;  /* 0x00000001ff0a7807 */ /* 0x000fe40000800000 */
[----:B------:R-:W-:Y:S01]  /*4e60*/  UIADD3 UR13, UR5, 0x100, URZ ;  /* 0x00000100050d7890 */ /* 0x000fe2000fffe03f */
[----:B------:R-:W-:Y:S01]  /*4e70*/  SEL R4, R4, RZ, P1 ;  /* 0x000000ff04047207 */ /* 0x000fe20000800000 */
[----:B------:R-:W-:Y:S01]  /*4e80*/  UIADD3.X UR5, URZ, UR21, URZ, UP0, !UPT ;  /* 0x000000153f057290 */ /* 0x000fe200087fe43f */
[----:B------:R-:W-:Y:S01]  /*4e90*/  LOP3.LUT R3, R3, R10, RZ, 0x3c, !PT ;  /* 0x0000000a03037212 */ /* 0x000fe200078e3cff */
[----:B------:R-:W-:-:S03]  /*4ea0*/  UIADD3 UR14, UR8, 0x3100, URZ ;  /* 0x00003100080e7890 */ /* 0x000fc6000fffe03f */
[----:B------:R-:W-:-:S04]  /*4eb0*/  UMOV UR8, UR13 ;  /* 0x0000000d00087c82 */ /* 0x000fc80008000000 */
[----:B------:R0:W-:Y:S02]  /*4ec0*/  UTMALDG.3D.MULTICAST [UR8], [UR4], UR19, desc[UR6] ;  /* 0x00000608040073b4 */ /* 0x0001e40008011813 */
[----:B0-----:R-:W-:Y:S01]  /*4ed0*/  UMOV UR8, UR14 ;  /* 0x0000000e00087c82 */ /* 0x001fe20008000000 */
[----:B------:R-:W-:Y:S02]  /*4ee0*/  UMOV UR11, UR18 ;  /* 0x00000012000b7c82 */ /* 0x000fe40008000000 */
[----:B------:R0:W-:Y:S02]  /*4ef0*/  UTMALDG.3D [UR8], [UR24], desc[UR6] ;  /* 0x00000608180075b4 */ /* 0x0001e40008011000 */
[----:B0-----:R-:W-:Y:S05]  /*4f00*/  @P3 BRA `(.L_x_110) ;  /* 0xfffffffc00383947 */ /* 0x001fea000383ffff */
.L_x_106:
[----:B------:R-:W-:Y:S05]  /*4f10*/  BSYNC B1 ;  /* 0x0000000000017941 */ /* 0x000fea0003800000 */
.L_x_105:
[----:B------:R-:W2:Y:S01]  /*4f20*/  LDL.64 R12, [R1] ;  /* 0x00000000010c7983 */ /* 0x000ea20000100a00 */
[----:B------:R-:W-:Y:S01]  /*4f30*/  LOP3.LUT P4, RZ, R9, 0xff, RZ, 0xc0, !PT ;  /* 0x000000ff09ff7812 */ /* 0x000fe2000788c0ff */
[----:B------:R-:W-:Y:S01]  /*4f40*/  VIADD R8, R8, UR40 ;  /* 0x0000002808087c36 */ /* 0x000fe20008000000 */
[----:B------:R-:W-:Y:S01]  /*4f50*/  ULDC.64 UR4, c[0x0][0x650] ;  /* 0x0001940000047ab9 */ /* 0x000fe20000000a00 */
[----:B------:R-:W-:Y:S01]  /*4f60*/  IMAD.U32 R5, RZ, RZ, UR40 ;  /* 0x00000028ff057e24 */ /* 0x000fe2000f8e00ff */
[----:B------:R-:W-:Y:S01]  /*4f70*/  UISETP.GE.U32.AND UP0, UPT, UR40, 0x3, UPT ;  /* 0x000000032800788c */ /* 0x000fe2000bf06070 */
[----:B------:R-:W-:Y:S01]  /*4f80*/  BSSY B1, `(.L_x_111) ;  /* 0x000006f000017945 */ /* 0x000fe20003800000 */
[----:B------:R-:W-:Y:S01]  /*4f90*/  ISETP.GT.U32.AND P1, PT, R8, 0x2, PT ;  /* 0x000000020800780c */ /* 0x000fe20003f24070 */
[----:B------:R-:W-:Y:S01]  /*4fa0*/  IMAD.MOV.U32 R19, RZ, RZ, -0x1 ;  /* 0xffffffffff137424 */ /* 0x000fe200078e00ff */
[----:B------:R-:W-:Y:S01]  /*4fb0*/  PRMT R9, RZ, 0x7610, R9 ;  /* 0x00007610ff097816 */ /* 0x000fe20000000009 */
[----:B------:R-:W-:Y:S01]  /*4fc0*/  IMAD.MOV.U32 R22, RZ, RZ, -0x1 ;  /* 0xffffffffff167424 */ /* 0x000fe200078e00ff */
[----:B------:R-:W-:-:S02]  /*4fd0*/  ISETP.LT.U32.AND P1, PT, R5, 0x3, P1 ;  /* 0x000000030500780c */ /* 0x000fc40000f21070 */
[----:B------:R-:W-:Y:S01]  /*4fe0*/  PLOP3.LUT P3, PT, PT, PT, UP0, 0x80, 0x0 ;  /* 0x000000000000781c */ /* 0x000fe20003f6f008 */
[----:B------:R-:W0:Y:S01]  /*4ff0*/  @P4 S2R R7, SR_CgaCtaId ;  /* 0x0000000000074919 */ /* 0x000e220000008800 */
[----:B------:R-:W-:-:S04]  /*5000*/  @P4 MOV R2, 0x400 ;  /* 0x0000040000024802 */ /* 0x000fc80000000f00 */
[----:B0-----:R-:W-:Y:S01]  /*5010*/  @P4 LEA R4, R7, R2, 0x18 ;  /* 0x0000000207044211 */ /* 0x001fe200078ec0ff */
[----:B------:R-:W-:-:S03]  /*5020*/  IMAD.WIDE.U32 R2, R8, -0x55555555, RZ ;  /* 0xaaaaaaab08027825 */ /* 0x000fc600078e00ff */
[----:B------:R0:W-:Y:S01]  /*5030*/  @P4 SYNCS.ARRIVE.TRANS64.A1T0 RZ, [R4+URZ+0x68], RZ ;  /* 0x000068ff04ff49a7 */ /* 0x0001e2000810003f */
[----:B------:R-:W-:Y:S01]  /*5040*/  IMAD.MOV.U32 R2, RZ, RZ, -0x1 ;  /* 0xffffffffff027424 */ /* 0x000fe200078e00ff */
[----:B------:R-:W-:Y:S02]  /*5050*/  SHF.R.U32.HI R5, RZ, 0x1, R3 ;  /* 0x00000001ff057819 */ /* 0x000fe40000011603 */
[----:B------:R-:W-:-:S03]  /*5060*/  SEL R3, RZ, 0x1, !P1 ;  /* 0x00000001ff037807 */ /* 0x000fc60004800000 */
[----:B------:R-:W-:Y:S01]  /*5070*/  IMAD R8, R5, -0x3, R8 ;  /* 0xfffffffd05087824 */ /* 0x000fe200078e0208 */
[----:B------:R-:W-:Y:S02]  /*5080*/  LOP3.LUT R0, R0, R3, RZ, 0x3c, !PT ;  /* 0x0000000300007212 */ /* 0x000fe400078e3cff */
[----:B------:R-:W-:Y:S02]  /*5090*/  PRMT R3, RZ, 0x7610, R3 ;  /* 0x00007610ff037816 */ /* 0x000fe40000000003 */
[----:B------:R-:W-:Y:S02]  /*50a0*/  @P3 LOP3.LUT R0, R0, 0x1, R5, 0x78, !PT ;  /* 0x0000000100003812 */ /* 0x000fe400078e7805 */
[----:B--2---:R-:W-:-:S04]  /*50b0*/  IADD3 R18, P4, R18, R12, RZ ;  /* 0x0000000c12127210 */ /* 0x004fc80007f9e0ff */
[----:B------:R-:W-:Y:S01]  /*50c0*/  ISETP.GE.U32.AND P1, PT, R18, UR4, PT ;  /* 0x0000000412007c0c */ /* 0x000fe2000bf26070 */
[----:B------:R-:W-:-:S05]  /*50d0*/  IMAD.X R17, R17, 0x1, R23, P4 ;  /* 0x0000000111117824 */ /* 0x000fca00020e0617 */
[----:B------:R-:W-:-:S13]  /*50e0*/  ISETP.GE.U32.AND.EX P1, PT, R17, UR5, PT, P1 ;  /* 0x0000000511007c0c */ /* 0x000fda000bf26110 */
[----:B0-----:R-:W-:Y:S05]  /*50f0*/  @P1 BRA `(.L_x_112) ;  /* 0x00000004005c1947 */ /* 0x001fea0003800000 */
[----:B------:R-:W0:Y:S01]  /*5100*/  S2R R12, SR_CTAID.X ;  /* 0x00000000000c7919 */ /* 0x000e220000002500 */
[----:B------:R-:W-:Y:S01]  /*5110*/  ULDC.64 UR4, c[0x0][0x628] ;  /* 0x00018a0000047ab9 */ /* 0x000fe20000000a00 */
[----:B------:R-:W1:Y:S01]  /*5120*/  LDC R13, c[0x0][0x144] ;  /* 0x00005100ff0d7b82 */ /* 0x000e620000000800 */
[----:B------:R-:W-:Y:S01]  /*5130*/  ISETP.NE.U32.AND P1, PT, RZ, UR4, PT ;  /* 0x00000004ff007c0c */ /* 0x000fe2000bf25070 */
[----:B------:R-:W2:Y:S01]  /*5140*/  S2R R10, SR_CTAID.Y ;  /* 0x00000000000a7919 */ /* 0x000ea20000002600 */
[----:B------:R-:W-:Y:S01]  /*5150*/  ULDC UR7, c[0x0][0x630] ;  /* 0x00018c0000077ab9 */ /* 0x000fe20000000800 */
[----:B------:R-:W-:Y:S01]  /*5160*/  ULDC UR8, c[0x0][0x150] ;  /* 0x0000540000087ab9 */ /* 0x000fe20000000800 */
[----:B------:R-:W-:Y:S01]  /*5170*/  ISETP.NE.AND.EX P1, PT, RZ, UR5, PT, P1 ;  /* 0x00000005ff007c0c */ /* 0x000fe2000bf25310 */
[----:B------:R-:W-:Y:S02]  /*5180*/  IMAD.MOV.U32 R2, RZ, RZ, R18 ;  /* 0x000000ffff027224 */ /* 0x000fe400078e0012 */
[----:B------:R-:W-:Y:S01]  /*5190*/  IMAD.MOV.U32 R3, RZ, RZ, R17 ;  /* 0x000000ffff037224 */ /* 0x000fe200078e0011 */
[----:B0-----:R-:W-:-:S09]  /*51a0*/  I2FP.F32.U32 R14, R12 ;  /* 0x0000000c000e7245 */ /* 0x001fd20000201000 */
[----:B------:R-:W-:Y:S05]  /*51b0*/  @!P1 BRA `(.L_x_113) ;  /* 0x0000000000289947 */ /* 0x000fea0003800000 */
[----:B------:R-:W-:Y:S02]  /*51c0*/  ULDC UR6, c[0x0][0x634] ;  /* 0x00018d0000067ab9 */ /* 0x000fe40000000800 */
[----:B------:R-:W-:-:S05]  /*51d0*/  IADD3 R3, P1, R18, UR6, RZ ;  /* 0x0000000612037c10 */ /* 0x000fca000ff3e0ff */
[----:B------:R-:W-:-:S04]  /*51e0*/  IMAD.X R11, RZ, RZ, R17, P1 ;  /* 0x000000ffff0b7224 */ /* 0x000fc800008e0611 */
[----:B------:R-:W-:-:S04]  /*51f0*/  IMAD.WIDE.U32 R4, R11, UR4, RZ ;  /* 0x000000040b047c25 */ /* 0x000fc8000f8e00ff */
[----:B------:R-:W-:-:S04]  /*5200*/  IMAD.WIDE.U32 R4, P1, R3, UR5, R4 ;  /* 0x0000000503047c25 */ /* 0x000fc8000f820004 */
[----:B------:R-:W-:-:S04]  /*5210*/  IMAD.WIDE.U32 R2, R3, UR4, RZ ;  /* 0x0000000403027c25 */ /* 0x000fc8000f8e00ff */
[----:B------:R-:W-:Y:S01]  /*5220*/  IMAD.MOV.U32 R2, RZ, RZ, R5 ;  /* 0x000000ffff027224 */ /* 0x000fe200078e0005 */
[----:B------:R-:W-:Y:S01]  /*5230*/  IADD3 RZ, P3, R3, R4, RZ ;  /* 0x0000000403ff7210 */ /* 0x000fe20007f7e0ff */
[----:B------:R-:W-:-:S04]  /*5240*/  IMAD.X R3, RZ, RZ, RZ, P1 ;  /* 0x000000ffff037224 */ /* 0x000fc800008e06ff */
[----:B------:R-:W-:-:S08]  /*5250*/  IMAD.WIDE.U32.X R2, R11, UR5, R2, P3 ;  /* 0x000000050b027c25 */ /* 0x000fd000098e0402 */
.L_x_113:
[----:B------:R-:W-:Y:S01]  /*5260*/  FMUL R14, R14, UR8 ;  /* 0x000000080e0e7c20 */ /* 0x000fe20008400000 */
[--C-:B------:R-:W-:Y:S01]  /*5270*/  SHF.R.U64 R11, R2, UR7, R3.reuse ;  /* 0x00000007020b7c19 */ /* 0x100fe20008001203 */
[----:B------:R-:W-:Y:S01]  /*5280*/  ULDC.64 UR4, c[0x0][0x620] ;  /* 0x0001880000047ab9 */ /* 0x000fe20000000a00 */
[----:B------:R-:W-:Y:S01]  /*5290*/  SHF.R.U32.HI R2, RZ, UR7, R3 ;  /* 0x00000007ff027c19 */ /* 0x000fe20008011603 */
[----:B------:R-:W-:Y:S01]  /*52a0*/  IMAD.MOV.U32 R3, RZ, RZ, R17 ;  /* 0x000000ffff037224 */ /* 0x000fe200078e0011 */
[----:B------:R-:W-:Y:S01]  /*52b0*/  IADD3 R15, P1, RZ, -R11, RZ ;  /* 0x8000000bff0f7210 */ /* 0x000fe20007f3e0ff */
[----:B------:R-:W0:Y:S01]  /*52c0*/  F2I.U32.TRUNC.NTZ R14, R14 ;  /* 0x0000000e000e7305 */ /* 0x000e22000020f000 */
[----:B------:R-:W-:-:S03]  /*52d0*/  ULDC.64 UR6, c[0x0][0x640] ;  /* 0x0001900000067ab9 */ /* 0x000fc60000000a00 */
[----:B------:R-:W-:Y:S01]  /*52e0*/  IMAD.X R2, RZ, RZ, ~R2, P1 ;  /* 0x000000ffff027224 */ /* 0x000fe200008e0e02 */
[----:B------:R-:W-:-:S03]  /*52f0*/  ISETP.NE.U32.AND P1, PT, RZ, UR6, PT ;  /* 0x00000006ff007c0c */ /* 0x000fc6000bf25070 */
[----:B------:R-:W-:Y:S01]  /*5300*/  IMAD R2, R2, UR4, RZ ;  /* 0x0000000402027c24 */ /* 0x000fe2000f8e02ff */
[----:B------:R-:W-:-:S03]  /*5310*/  ISETP.NE.AND.EX P1, PT, RZ, UR7, PT, P1 ;  /* 0x00000007ff007c0c */ /* 0x000fc6000bf25310 */
[C---:B------:R-:W-:Y:S01]  /*5320*/  IMAD R5, R15.reuse, UR5, R2 ;  /* 0x000000050f057c24 */ /* 0x040fe2000f8e0202 */
[----:B------:R-:W-:Y:S01]  /*5330*/  ULDC UR5, c[0x0][0x154] ;  /* 0x0000550000057ab9 */ /* 0x000fe20000000800 */
[----:B------:R-:W-:Y:S02]  /*5340*/  IMAD.MOV.U32 R2, RZ, RZ, R18 ;  /* 0x000000ffff027224 */ /* 0x000fe400078e0012 */
[----:B0-----:R-:W-:Y:S02]  /*5350*/  IMAD.MOV R4, RZ, RZ, -R14 ;  /* 0x000000ffff047224 */ /* 0x001fe400078e0a0e */
[----:B------:R-:W-:Y:S01]  /*5360*/  IMAD.WIDE.U32 R2, R15, UR4, R2 ;  /* 0x000000040f027c25 */ /* 0x000fe2000f8e0002 */
[----:B------:R-:W-:-:S03]  /*5370*/  ULDC UR4, c[0x0][0x618] ;  /* 0x0001860000047ab9 */ /* 0x000fc60000000800 */
[----:B-1----:R-:W-:Y:S01]  /*5380*/  IMAD R12, R13, R4, R12 ;  /* 0x000000040d0c7224 */ /* 0x002fe200078e020c */
[----:B--2---:R-:W-:Y:S01]  /*5390*/  I2FP.F32.U32 R4, R10 ;  /* 0x0000000a00047245 */ /* 0x004fe20000201000 */
[----:B------:R-:W0:Y:S01]  /*53a0*/  LDC R13, c[0x0][0x148] ;  /* 0x00005200ff0d7b82 */ /* 0x000e220000000800 */
[----:B------:R-:W-:-:S03]  /*53b0*/  IMAD.IADD R3, R3, 0x1, R5 ;  /* 0x0000000103037824 */ /* 0x000fc600078e0205 */
[----:B------:R-:W-:Y:S02]  /*53c0*/  FMUL R4, R4, UR5 ;  /* 0x0000000504047c20 */ /* 0x000fe40008400000 */
[--C-:B------:R-:W-:Y:S02]  /*53d0*/  SHF.R.U64 R14, R2, UR4, R3.reuse ;  /* 0x00000004020e7c19 */ /* 0x100fe40008001203 */
[----:B------:R-:W-:Y:S01]  /*53e0*/  SHF.R.U32.HI R3, RZ, UR4, R3 ;  /* 0x00000004ff037c19 */ /* 0x000fe20008011603 */
[----:B------:R1:W2:Y:S01]  /*53f0*/  F2I.U32.TRUNC.NTZ R20, R4 ;  /* 0x0000000400147305 */ /* 0x0002a2000020f000 */
[----:B------:R-:W-:Y:S02]  /*5400*/  ULDC UR4, c[0x0][0x608] ;  /* 0x0001820000047ab9 */ /* 0x000fe40000000800 */
[--C-:B------:R-:W-:Y:S02]  /*5410*/  SHF.R.U64 R19, R14, UR4, R3.reuse ;  /* 0x000000040e137c19 */ /* 0x100fe40008001203 */
[----:B------:R-:W-:Y:S01]  /*5420*/  SHF.R.U32.HI R2, RZ, UR4, R3 ;  /* 0x00000004ff027c19 */ /* 0x000fe20008011603 */
[----:B------:R-:W-:-:S03]  /*5430*/  ULDC UR4, c[0x0][0x658] ;  /* 0x0001960000047ab9 */ /* 0x000fc60000000800 */
[--C-:B------:R-:W-:Y:S02]  /*5440*/  SHF.R.U64 R15, R19, UR4, R2.reuse ;  /* 0x00000004130f7c19 */ /* 0x100fe40008001202 */
[----:B------:R-:W-:-:S03]  /*5450*/  SHF.R.U32.HI R21, RZ, UR4, R2 ;  /* 0x00000004ff157c19 */ /* 0x000fc60008011602 */
[----:B------:R-:W-:Y:S02]  /*5460*/  IMAD.MOV.U32 R2, RZ, RZ, R15 ;  /* 0x000000ffff027224 */ /* 0x000fe400078e000f */
[----:B------:R-:W-:Y:S01]  /*5470*/  IMAD.MOV.U32 R3, RZ, RZ, R21 ;  /* 0x000000ffff037224 */ /* 0x000fe200078e0015 */
[----:B-12---:R-:W-:Y:S06]  /*5480*/  @!P1 BRA `(.L_x_114) ;  /* 0x0000000000289947 */ /* 0x006fec0003800000 */
        /* <DEDUP_REMOVED lines=10> */
.L_x_114:
[----:B------:R-:W1:Y:S01]  /*5530*/  LDC R4, c[0x0][0x65c] ;  /* 0x00019700ff047b82 */ /* 0x000e620000000800 */
[----:B------:R-:W-:Y:S01]  /*5540*/  ULDC UR4, c[0x0][0x648] ;  /* 0x0001920000047ab9 */ /* 0x000fe20000000800 */
[----:B------:R-:W-:Y:S01]  /*5550*/  LOP3.LUT R19, R19, UR16, RZ, 0xc0, !PT ;  /* 0x0000001013137c12 */ /* 0x000fe2000f8ec0ff */
[----:B------:R-:W-:Y:S01]  /*5560*/  IMAD.MOV R20, RZ, RZ, -R20 ;  /* 0x000000ffff147224 */ /* 0x000fe200078e0a14 */
[----:B------:R-:W-:Y:S01]  /*5570*/  SHF.R.U64 R2, R2, UR4, R3 ;  /* 0x0000000402027c19 */ /* 0x000fe20008001203 */
[----:B------:R-:W-:Y:S01]  /*5580*/  ULDC UR4, c[0x0][0x638] ;  /* 0x00018e0000047ab9 */ /* 0x000fe20000000800 */
[----:B------:R-:W-:Y:S01]  /*5590*/  LOP3.LUT R14, R14, UR15, RZ, 0xc0, !PT ;  /* 0x0000000f0e0e7c12 */ /* 0x000fe2000f8ec0ff */
[----:B------:R-:W-:Y:S01]  /*55a0*/  ULDC UR5, c[0x0][0x610] ;  /* 0x0001840000057ab9 */ /* 0x000fe20000000800 */
[----:B------:R-:W-:Y:S02]  /*55b0*/  IMAD.MOV.U32 R3, RZ, RZ, 0x1 ;  /* 0x00000001ff037424 */ /* 0x000fe400078e00ff */
[----:B------:R-:W-:Y:S01]  /*55c0*/  IMAD R19, R2, UR17, R19 ;  /* 0x0000001102137c24 */ /* 0x000fe2000f8e0213 */
[----:B-1----:R-:W-:Y:S01]  /*55d0*/  ISETP.NE.AND P1, PT, R4, 0x1, PT ;  /* 0x000000010400780c */ /* 0x002fe20003f25270 */
[----:B------:R-:W-:-:S02]  /*55e0*/  IMAD.MOV R4, RZ, RZ, -R2 ;  /* 0x000000ffff047224 */ /* 0x000fc400078e0a02 */
[----:B------:R-:W-:Y:S02]  /*55f0*/  IMAD.MOV.U32 R2, RZ, RZ, R11 ;  /* 0x000000ffff027224 */ /* 0x000fe400078e000b */
[----:B------:R-:W-:Y:S01]  /*5600*/  IMAD R15, R4, UR4, R15 ;  /* 0x00000004040f7c24 */ /* 0x000fe2000f8e020f */
[----:B------:R-:W-:-:S03]  /*5610*/  ULDC UR4, c[0x0][0x600] ;  /* 0x0001800000047ab9 */ /* 0x000fc60000000800 */
[----:B------:R-:W-:-:S04]  /*5620*/  IMAD R15, R15, UR4, R14 ;  /* 0x000000040f0f7c24 */ /* 0x000fc8000f8e020e */
[----:B0-----:R-:W-:-:S04]  /*5630*/  @P1 IMAD R12, R13, R20, R10 ;  /* 0x000000140d0c1224 */ /* 0x001fc800078e020a */
[----:B------:R-:W-:-:S05]  /*5640*/  IMAD R12, R19, UR5, R12 ;  /* 0x00000005130c7c24 */ /* 0x000fca000f8e020c */
[----:B------:R-:W-:Y:S02]  /*5650*/  SEL R22, R15, R12, !P1 ;  /* 0x0000000c0f167207 */ /* 0x000fe40004800000 */
[----:B------:R-:W-:-:S07]  /*5660*/  SEL R19, R12, R15, !P1 ;  /* 0x0000000f0c137207 */ /* 0x000fce0004800000 */
.L_x_112:
[----:B------:R-:W-:Y:S05]  /*5670*/  BSYNC B1 ;  /* 0x0000000000017941 */ /* 0x000fea0003800000 */
.L_x_111:
[----:B------:R-:W-:-:S13]  /*5680*/  LOP3.LUT P1, RZ, R3, 0xff, RZ, 0xc0, !PT ;  /* 0x000000ff03ff7812 */ /* 0x000fda000782c0ff */
[----:B------:R-:W-:Y:S05]  /*5690*/  @P1 BRA `(.L_x_115) ;  /* 0xfffffff4001c1947 */ /* 0x000fea000383ffff */
[----:B------:R-:W-:Y:S05]  /*56a0*/  BSYNC B0 ;  /* 0x0000000000007941 */ /* 0x000fea0003800000 */
.L_x_103:
[----:B------:R-:W-:-:S03]  /*56b0*/  UMOV UR4, 0xffffffff ;  /* 0xffffffff00047882 */ /* 0x000fc60000000000 */
[----:B------:R-:W-:Y:S05]  /*56c0*/  BRA.DIV UR4, `(.L_x_116) ;  /* 0x00000006041c7947 */ /* 0x000fea000b800000 */
[----:B------:R-:W-:-:S13]  /*56d0*/  ELECT P6, URZ, PT ;  /* 0x00000000003f782f */ /* 0x000fda00038c0000 */
.L_x_131:
[----:B------:R-:W-:Y:S04]  /*56e0*/  BSSY B0, `(.L_x_117) ;  /* 0x0000022000007945 */ /* 0x000fe80003800000 */
[----:B------:R-:W-:Y:S05]  /*56f0*/  @!P6 BRA `(.L_x_118) ;  /* 0x000000000080e947 */ /* 0x000fea0003800000 */
[----:B------:R-:W-:-:S04]  /*5700*/  LOP3.LUT R16, R16, 0x2, RZ, 0xfc, !PT ;  /* 0x0000000210107812 */ /* 0x000fc800078efcff */
[----:B------:R-:W-:-:S13]  /*5710*/  ISETP.NE.AND P0, PT, R16, 0x3, PT ;  /* 0x000000031000780c */ /* 0x000fda0003f05270 */
[----:B------:R-:W-:Y:S05]  /*5720*/  @!P0 BRA `(.L_x_119) ;  /* 0x0000000000048947 */ /* 0x000fea0003800000 */
[----:B------:R-:W-:Y:S01]  /*5730*/  BPT.TRAP 0x1 ;  /* 0x000000040000795c */ /* 0x000fe20000300000 */
.L_x_119:
[----:B------:R-:W0:Y:S01]  /*5740*/  S2R R3, SR_CgaCtaId ;  /* 0x0000000000037919 */ /* 0x000e220000008800 */
[----:B------:R-:W-:-:S04]  /*5750*/  MOV R2, 0x400 ;  /* 0x0000040000027802 */ /* 0x000fc80000000f00 */
[----:B0-----:R-:W-:Y:S02]  /*5760*/  LEA R3, R3, R2, 0x18 ;  /* 0x0000000203037211 */ /* 0x001fe400078ec0ff */
[----:B------:R-:W-:-:S03]  /*5770*/  SHF.L.U32 R2, R0, 0x1f, RZ ;  /* 0x0000001f00027819 */ /* 0x000fc600000006ff */
[----:B------:R-:W-:-:S04]  /*5780*/  VIADD R3, R3, 0x18 ;  /* 0x0000001803037836 */ /* 0x000fc80000000000 */
[C---:B------:R-:W-:Y:S02]  /*5790*/  IMAD R7, R8.reuse, 0x8, R3 ;  /* 0x0000000808077824 */ /* 0x040fe400078e0203 */
[----:B------:R-:W-:Y:S02]  /*57a0*/  VIADD R8, R8, 0x1 ;  /* 0x0000000108087836 */ /* 0x000fe40000000000 */
[----:B------:R-:W0:Y:S03]  /*57b0*/  SYNCS.PHASECHK.TRANS64.TRYWAIT P0, [R7+URZ], R2 ;  /* 0x00000002070075a7 */ /* 0x000e26000800017f */
[----:B------:R-:W-:-:S04]  /*57c0*/  ISETP.NE.AND P1, PT, R8, 0x3, PT ;  /* 0x000000030800780c */ /* 0x000fc80003f25270 */
[----:B------:R-:W-:Y:S02]  /*57d0*/  SEL R5, RZ, 0x1, P1 ;  /* 0x00000001ff057807 */ /* 0x000fe40000800000 */
[----:B------:R-:W-:Y:S02]  /*57e0*/  SEL R8, R8, RZ, P1 ;  /* 0x000000ff08087207 */ /* 0x000fe40000800000 */
[----:B------:R-:W-:-:S03]  /*57f0*/  LOP3.LUT R5, R0, R5, RZ, 0x3c, !PT ;  /* 0x0000000500057212 */ /* 0x000fc600078e3cff */
[----:B------:R-:W-:Y:S01]  /*5800*/  IMAD R9, R8, 0x8, R3 ;  /* 0x0000000808097824 */ /* 0x000fe200078e0203 */
[----:B------:R-:W-:Y:S01]  /*5810*/  SHF.L.U32 R4, R5, 0x1f, RZ ;  /* 0x0000001f05047819 */ /* 0x000fe200000006ff */
[----:B0-----:R-:W-:Y:S06]  /*5820*/  @!P0 BRA `(.L_x_120) ;  /* 0x0000000000e48947 */ /* 0x001fec0003800000 */
.L_x_132:
[----:B------:R-:W1:Y:S01]  /*5830*/  SYNCS.PHASECHK.TRANS64.TRYWAIT P0, [R9+URZ], R4 ;  /* 0x00000004090075a7 */ /* 0x000e62000800017f */
[----:B------:R-:W-:-:S05]  /*5840*/  VIADD R0, R8, 0x1 ;  /* 0x0000000108007836 */ /* 0x000fca0000000000 */
[----:B------:R-:W-:-:S04]  /*5850*/  ISETP.NE.AND P1, PT, R0, 0x3, PT ;  /* 0x000000030000780c */ /* 0x000fc80003f25270 */
[----:B0-----:R-:W-:Y:S02]  /*5860*/  SEL R2, RZ, 0x1, P1 ;  /* 0x00000001ff027807 */ /* 0x001fe40000800000 */
[----:B------:R-:W-:Y:S02]  /*5870*/  SEL R0, R0, RZ, P1 ;  /* 0x000000ff00007207 */ /* 0x000fe40000800000 */
[----:B------:R-:W-:Y:S01]  /*5880*/  LOP3.LUT R2, R5, R2, RZ, 0x3c, !PT ;  /* 0x0000000205027212 */ /* 0x000fe200078e3cff */
[----:B-1----:R-:W-:Y:S06]  /*5890*/  @!P0 BRA `(.L_x_121) ;  /* 0x0000000000dc8947 */ /* 0x002fec0003800000 */
.L_x_133:
[----:B------:R-:W-:Y:S01]  /*58a0*/  IMAD R3, R0, 0x8, R3 ;  /* 0x0000000800037824 */ /* 0x000fe200078e0203 */
[----:B------:R-:W-:-:S07]  /*58b0*/  SHF.L.U32 R0, R2, 0x1f, RZ ;  /* 0x0000001f02007819 */ /* 0x000fce00000006ff */
.L_x_122:
[----:B-1----:R1:W2:Y:S02]  /*58c0*/  SYNCS.PHASECHK.TRANS64.TRYWAIT P0, [R3+URZ], R0 ;  /* 0x00000000030075a7 */ /* 0x0022a4000800017f */
[----:B--2---:R-:W-:Y:S05]  /*58d0*/  @!P0 NANOSLEEP.SYNCS 0x989680 ;  /* 0x009896800000895d */ /* 0x004fea0003900000 */
[----:B------:R-:W2:Y:S02]  /*58e0*/  @!P0 SYNCS.PHASECHK.TRANS64 P0, [R3+URZ], R0 ;  /* 0x00000000030085a7 */ /* 0x000ea4000800007f */
[----:B--2---:R-:W-:Y:S05]  /*58f0*/  @!P0 BRA `(.L_x_122) ;  /* 0xfffffffc00f08947 */ /* 0x004fea000383ffff */
.L_x_118:
[----:B------:R-:W-:Y:S05]  /*5900*/  BSYNC B0 ;  /* 0x0000000000007941 */ /* 0x000fea0003800000 */
.L_x_117:
[----:B------:R-:W-:Y:S05]  /*5910*/  EXIT ;  /* 0x000000000000794d */ /* 0x000fea0003800000 */
.L_x_19:
[----:B-1----:R1:W2:Y:S02]  /*5920*/  SYNCS.PHASECHK.TRANS64.TRYWAIT P0, [R64+URZ], R3 ;  /* 0x00000003400075a7 */ /* 0x0022a4000800017f */
[----:B--2---:R-:W-:Y:S05]  /*5930*/  @!P0 NANOSLEEP.SYNCS 0x989680 ;  /* 0x009896800000895d */ /* 0x004fea0003900000 */
[----:B------:R-:W2:Y:S02]  /*5940*/  @!P0 SYNCS.PHASECHK.TRANS64 P0, [R64+URZ], R3 ;  /* 0x00000003400085a7 */ /* 0x000ea4000800007f */
[----:B--2---:R-:W-:Y:S05]  /*5950*/  @!P0 BRA `(.L_x_19) ;  /* 0xfffffffc00f08947 */ /* 0x004fea000383ffff */
[----:B------:R-:W-:Y:S05]  /*5960*/  BRA `(.L_x_123) ;  /* 0xffffffbc00587947 */ /* 0x000fea000383ffff */
.L_x_24:
[----:B--2---:R2:W3:Y:S02]  /*5970*/  SYNCS.PHASECHK.TRANS64.TRYWAIT P1, [R3+URZ], R0 ;  /* 0x00000000030075a7 */ /* 0x0044e4000802017f */
[----:B---3--:R-:W-:Y:S05]  /*5980*/  @!P1 NANOSLEEP.SYNCS 0x989680 ;  /* 0x009896800000995d */ /* 0x008fea0003900000 */
[----:B------:R-:W3:Y:S02]  /*5990*/  @!P1 SYNCS.PHASECHK.TRANS64 P1, [R3+URZ], R0 ;  /* 0x00000000030095a7 */ /* 0x000ee4000802007f */
[----:B---3--:R-:W-:Y:S05]  /*59a0*/  @!P1 BRA `(.L_x_24) ;  /* 0xfffffffc00f09947 */ /* 0x008fea000383ffff */
[----:B------:R-:W-:Y:S05]  /*59b0*/  BRA `(.L_x_23) ;  /* 0xffffffbc00bc7947 */ /* 0x000fea000383ffff */
.L_x_29:
[----:B--2---:R-:W-:-:S04]  /*59c0*/  IMAD.U32 R5, RZ, RZ, UR4 ;  /* 0x00000004ff057e24 */ /* 0x004fc8000f8e00ff */
[----:B------:R2:W3:Y:S03]  /*59d0*/  SYNCS.PHASECHK.TRANS64.TRYWAIT P1, [R5+URZ], R4 ;  /* 0x00000004050075a7 */ /* 0x0004e6000802017f */
[----:B---3--:R-:W-:Y:S05]  /*59e0*/  @!P1 NANOSLEEP.SYNCS 0x989680 ;  /* 0x009896800000995d */ /* 0x008fea0003900000 */
[----:B------:R-:W3:Y:S02]  /*59f0*/  @!P1 SYNCS.PHASECHK.TRANS64 P1, [R5+URZ], R4 ;  /* 0x00000004050095a7 */ /* 0x000ee4000802007f */
[----:B---3--:R-:W-:Y:S05]  /*5a00*/  @!P1 BRA `(.L_x_29) ;  /* 0xfffffffc00ec9947 */ /* 0x008fea000383ffff */
[----:B------:R-:W-:Y:S05]  /*5a10*/  BRA `(.L_x_28) ;  /* 0xffffffc000347947 */ /* 0x000fea000383ffff */
.L_x_35:
[----:B-1----:R1:W2:Y:S02]  /*5a20*/  SYNCS.PHASECHK.TRANS64.TRYWAIT P0, [R64+URZ+0x10], R3 ;  /* 0x00001003400075a7 */ /* 0x0022a4000800017f */
[----:B--2---:R-:W-:Y:S05]  /*5a30*/  @!P0 NANOSLEEP.SYNCS 0x989680 ;  /* 0x009896800000895d */ /* 0x004fea0003900000 */
[----:B------:R-:W2:Y:S02]  /*5a40*/  @!P0 SYNCS.PHASECHK.TRANS64 P0, [R64+URZ+0x10], R3 ;  /* 0x00001003400085a7 */ /* 0x000ea4000800007f */
[----:B--2---:R-:W-:Y:S05]  /*5a50*/  @!P0 BRA `(.L_x_35) ;  /* 0xfffffffc00f08947 */ /* 0x004fea000383ffff */
[----:B------:R-:W-:Y:S05]  /*5a60*/  BRA `(.L_x_124) ;  /* 0xffffffc400407947 */ /* 0x000fea000383ffff */
.L_x_104:
[----:B------:R-:W-:Y:S01]  /*5a70*/  BSSY B1, `(.L_x_125) ;  /* 0x0000006000017945 */ /* 0x000fe20003800000 */
[----:B------:R-:W-:-:S07]  /*5a80*/  IMAD.MOV.U32 R15, RZ, RZ, -0x1 ;  /* 0xffffffffff0f7424 */ /* 0x000fce00078e00ff */
[----:B---3-5:R-:W-:Y:S05]  /*5a90*/  WARPSYNC.COLLECTIVE R15, `(.L_x_126) ;  /* 0x000000000f0c7348 */ /* 0x028fea0003c00000 */
[----:B------:R-:W-:Y:S02]  /*5aa0*/  ELECT P6, UR62, PT ;  /* 0x00000000003e782f */ /* 0x000fe400038c0000 */
[----:B------:R-:W-:Y:S01]  /*5ab0*/  MOV R14, UR62 ;  /* 0x0000003e000e7c02 */ /* 0x000fe20008000f00 */
[----:B---3-5:R-:W-:Y:S10]  /*5ac0*/  ENDCOLLECTIVE ;  /* 0x000000000000791b */ /* 0x028ff40003800000 */
.L_x_126:
[----:B------:R-:W-:Y:S05]  /*5ad0*/  BSYNC B1 ;  /* 0x0000000000017941 */ /* 0x000fea0003800000 */
.L_x_125:
[----:B------:R-:W-:Y:S05]  /*5ae0*/  BRA `(.L_x_127) ;  /* 0xfffffff000147947 */ /* 0x000fea000383ffff */
.L_x_107:
[----:B-1----:R1:W2:Y:S02]  /*5af0*/  SYNCS.PHASECHK.TRANS64.TRYWAIT P1, [R12+URZ+0x18], R5 ;  /* 0x000018050c0075a7 */ /* 0x0022a4000802017f */
[----:B--2---:R-:W-:Y:S05]  /*5b00*/  @!P1 NANOSLEEP.SYNCS 0x989680 ;  /* 0x009896800000995d */ /* 0x004fea0003900000 */
[----:B------:R-:W2:Y:S02]  /*5b10*/  @!P1 SYNCS.PHASECHK.TRANS64 P1, [R12+URZ+0x18], R5 ;  /* 0x000018050c0095a7 */ /* 0x000ea4000802007f */
[----:B--2---:R-:W-:Y:S05]  /*5b20*/  @!P1 BRA `(.L_x_107) ;  /* 0xfffffffc00f09947 */ /* 0x004fea000383ffff */
[----:B------:R-:W-:Y:S05]  /*5b30*/  BRA `(.L_x_128) ;  /* 0xfffffff000507947 */ /* 0x000fea000383ffff */
.L_x_116:
[----:B------:R-:W-:Y:S01]  /*5b40*/  BSSY B0, `(.L_x_129) ;  /* 0x0000006000007945 */ /* 0x000fe20003800000 */
[----:B------:R-:W-:-:S07]  /*5b50*/  IMAD.MOV.U32 R15, RZ, RZ, -0x1 ;  /* 0xffffffffff0f7424 */ /* 0x000fce00078e00ff */
[----:B---3-5:R-:W-:Y:S05]  /*5b60*/  WARPSYNC.COLLECTIVE R15, `(.L_x_130) ;  /* 0x000000000f0c7348 */ /* 0x028fea0003c00000 */
[----:B------:R-:W-:Y:S02]  /*5b70*/  ELECT P6, UR62, PT ;  /* 0x00000000003e782f */ /* 0x000fe400038c0000 */
[----:B------:R-:W-:Y:S01]  /*5b80*/  MOV R14, UR62 ;  /* 0x0000003e000e7c02 */ /* 0x000fe20008000f00 */
[----:B---3-5:R-:W-:Y:S10]  /*5b90*/  ENDCOLLECTIVE ;  /* 0x000000000000791b */ /* 0x028ff40003800000 */
.L_x_130:
[----:B------:R-:W-:Y:S05]  /*5ba0*/  BSYNC B0 ;  /* 0x0000000000007941 */ /* 0x000fea0003800000 */
.L_x_129:
[----:B------:R-:W-:Y:S05]  /*5bb0*/  BRA `(.L_x_131) ;  /* 0xfffffff800c87947 */ /* 0x000fea000383ffff */
.L_x_120:
[----:B0-----:R0:W1:Y:S02]  /*5bc0*/  SYNCS.PHASECHK.TRANS64.TRYWAIT P0, [R7+URZ], R2 ;  /* 0x00000002070075a7 */ /* 0x001064000800017f */
[----:B-1----:R-:W-:Y:S05]  /*5bd0*/  @!P0 NANOSLEEP.SYNCS 0x989680 ;  /* 0x009896800000895d */ /* 0x002fea0003900000 */
[----:B------:R-:W1:Y:S02]  /*5be0*/  @!P0 SYNCS.PHASECHK.TRANS64 P0, [R7+URZ], R2 ;  /* 0x00000002070085a7 */ /* 0x000e64000800007f */
[----:B-1----:R-:W-:Y:S05]  /*5bf0*/  @!P0 BRA `(.L_x_120) ;  /* 0xfffffffc00f08947 */ /* 0x002fea000383ffff */
[----:B------:R-:W-:Y:S05]  /*5c00*/  BRA `(.L_x_132) ;  /* 0xfffffffc00087947 */ /* 0x000fea000383ffff */
.L_x_121:
[----:B0-----:R0:W1:Y:S02]  /*5c10*/  SYNCS.PHASECHK.TRANS64.TRYWAIT P0, [R9+URZ], R4 ;  /* 0x00000004090075a7 */ /* 0x001064000800017f */
[----:B-1----:R-:W-:Y:S05]  /*5c20*/  @!P0 NANOSLEEP.SYNCS 0x989680 ;  /* 0x009896800000895d */ /* 0x002fea0003900000 */
[----:B------:R-:W1:Y:S02]  /*5c30*/  @!P0 SYNCS.PHASECHK.TRANS64 P0, [R9+URZ], R4 ;  /* 0x00000004090085a7 */ /* 0x000e64000800007f */
[----:B-1----:R-:W-:Y:S05]  /*5c40*/  @!P0 BRA `(.L_x_121) ;  /* 0xfffffffc00f08947 */ /* 0x002fea000383ffff */
[----:B------:R-:W-:Y:S05]  /*5c50*/  BRA `(.L_x_133) ;  /* 0xfffffffc00107947 */ /* 0x000fea000383ffff */
.L_x_134:
[----:B------:R-:W-:-:S00]  /*5c60*/  BRA `(.L_x_134) ;  /* 0xfffffffc00fc7947 */ /* 0x000fc0000383ffff */
[----:B------:R-:W-:-:S00]  /*5c70*/  NOP ;  /* 0x0000000000007918 */ /* 0x000fc00000000000 */
        /* <DEDUP_REMOVED lines=8> */
.L_x_135:


//--------------------- .nv.global.init           --------------------------
	.section	.nv.global.init,"aw",@progbits
.nv.global.init:
	.type		$str$22,@object
	.size		$str$22,($str$23 - $str$22)
$str$22:
        /*0000*/ 	.byte	0x6b, 0x5f, 0x74, 0x69, 0x6c, 0x65, 0x5f, 0x63, 0x6f, 0x75, 0x6e, 0x74, 0x20, 0x3e, 0x3d, 0x20
        /*0010*/ 	.byte	0x31, 0x00
	.type		$str$23,@object
	.size		$str$23,(__unnamed_1 - $str$23)
$str$23:
        /*0012*/ 	.byte	0x2f, 0x74, 0x6d, 0x70, 0x2f, 0x63, 0x75, 0x74, 0x6c, 0x61, 0x73, 0x73, 0x5f, 0x73, 0x77, 0x65
        /*0022*/ 	.byte	0x65, 0x70, 0x5f, 0x73, 0x72, 0x63, 0x2f, 0x69, 0x6e, 0x63, 0x6c, 0x75, 0x64, 0x65, 0x2f, 0x63
        /*0032*/ 	.byte	0x75, 0x74, 0x6c, 0x61, 0x73, 0x73, 0x2f, 0x67, 0x65, 0x6d, 0x6d, 0x2f, 0x63, 0x6f, 0x6c, 0x6c
        /*0042*/ 	.byte	0x65, 0x63, 0x74, 0x69, 0x76, 0x65, 0x2f, 0x73, 0x6d, 0x39, 0x30, 0x5f, 0x6d, 0x6d, 0x61, 0x5f
        /*0052*/ 	.byte	0x74, 0x6d, 0x61, 0x5f, 0x67, 0x6d, 0x6d, 0x61, 0x5f, 0x73, 0x73, 0x5f, 0x77, 0x61, 0x72, 0x70
        /*0062*/ 	.byte	0x73, 0x70, 0x65, 0x63, 0x69, 0x61, 0x6c, 0x69, 0x7a, 0x65, 0x64, 0x2e, 0x68, 0x70, 0x70, 0x00
	.type		__unnamed_1,@object
	.size		__unnamed_1,(.L_0 - __unnamed_1)
__unnamed_1:
        /*0072*/ 	.byte	0x76, 0x6f, 0x69, 0x64, 0x20, 0x63, 0x75, 0x74, 0x6c, 0x61, 0x73, 0x73, 0x3a, 0x3a, 0x67, 0x65
        /* <DEDUP_REMOVED lines=180> */
        /*0bc2*/ 	.byte	0x65, 0x6e, 0x74, 0x69, 0x74, 0x79, 0x5d, 0x00
.L_0:


//--------------------- .nv.shared._ZN7cutlass13device_kernelINS_4gemm6kernel13GemmUniversalIN4cute5tupleIJiiiiEEENS1_10collective13CollectiveMmaINS1_34MainloopSm90TmaGmmaWarpSpecializedILi3ENS5_IJNS4_1CILi1EEENSA_ILi2EEESB_EEENS1_32KernelTmaWarpSpecializedPingpongEEENS5_IJNSA_ILi64EEESG_NSA_ILi32EEEEEENS_10bfloat16_tENS5_IJlSB_lEEESJ_SK_NS4_8TiledMMAINS4_8MMA_AtomIJNS4_4SM904GMMA27MMA_64x64x16_F32BF16BF16_SSILNSO_5MajorE0ELSQ_0ELNSO_7ScaleInE1ELSR_1EEEEEENS4_6LayoutINS5_IJSB_SB_SB_EEENS5_IJNSA_ILi0EEESW_SW_EEEEENS5_IJNS4_10UnderscoreESZ_SZ_EEEEENS4_23SM90_TMA_LOAD_MULTICASTENS4_14ComposedLayoutINS4_7SwizzleILi2ELi4ELi3EEENS4_18smem_ptr_flag_bitsILi16EEENSU_INS5_IJNSA_ILi8EEESH_EEENS5_IJSH_SB_EEEEEEEvNS4_8identityENS4_13SM90_TMA_LOADES1C_vS1D_EENS_8epilogue10collective6detail29Sm90TmaWarpSpecializedAdapterINS1H_15DefaultEpilogueISJ_SK_SK_NS1G_6thread17LinearCombinationISJ_Li1EffLNS1L_9ScaleType4KindE0ELNS_15FloatRoundStyleE2ESJ_EENS1_15EpilogueDefaultEEEEEvvEEEEvNT_6ParamsE --------------------------
	.section	.nv.shared._ZN7cutlass13device_kernelINS_4gemm6kernel13GemmUniversalIN4cute5tupleIJiiiiEEENS1_10collective13CollectiveMmaINS1_34MainloopSm90TmaGmmaWarpSpecializedILi3ENS5_IJNS4_1CILi1EEENSA_ILi2EEESB_EEENS1_32KernelTmaWarpSpecializedPingpongEEENS5_IJNSA_ILi64EEESG_NSA_ILi32EEEEEENS_10bfloat16_tENS5_IJlSB_lEEESJ_SK_NS4_8TiledMMAINS4_8MMA_AtomIJNS4_4SM904GMMA27MMA_64x64x16_F32BF16BF16_SSILNSO_5MajorE0ELSQ_0ELNSO_7ScaleInE1ELSR_1EEEEEENS4_6LayoutINS5_IJSB_SB_SB_EEENS5_IJNSA_ILi0EEESW_SW_EEEEENS5_IJNS4_10UnderscoreESZ_SZ_EEEEENS4_23SM90_TMA_LOAD_MULTICASTENS4_14ComposedLayoutINS4_7SwizzleILi2ELi4ELi3EEENS4_18smem_ptr_flag_bitsILi16EEENSU_INS5_IJNSA_ILi8EEESH_EEENS5_IJSH_SB_EEEEEEEvNS4_8identityENS4_13SM90_TMA_LOADES1C_vS1D_EENS_8epilogue10collective6detail29Sm90TmaWarpSpecializedAdapterINS1H_15DefaultEpilogueISJ_SK_SK_NS1G_6thread17LinearCombinationISJ_Li1EffLNS1L_9ScaleType4KindE0ELNS_15FloatRoundStyleE2ESJ_EENS1_15EpilogueDefaultEEEEEvvEEEEvNT_6ParamsE,"aw",@nobits
	.sectionflags	@""
	.align	16
	.zero		1024


//--------------------- .nv.shared.reserved.0     --------------------------
	.section	.nv.shared.reserved.0,"aw",@nobits
	.weak		__nv_reservedSMEM_offset_0_alias
	.size		__nv_reservedSMEM_offset_0_alias, 0, 0
	.other		__nv_reservedSMEM_offset_0_alias,@"STO_CUDA_RESERVED_SHARED STV_DEFAULT"
__nv_reservedSMEM_offset_0_alias:
	.zero		0


//--------------------- .nv.global                --------------------------
	.section	.nv.global,"aw",@nobits
.nv.global:
	.type		_ZN39_INTERNAL_0f52b05c_4_k_cu_8b54fda9_28774cute1_E,@object
	.size		_ZN39_INTERNAL_0f52b05c_4_k_cu_8b54fda9_28774cute1_E,(_ZN39_INTERNAL_0f52b05c_4_k_cu_8b54fda9_28774cuda3std3__45__cpo6cbeginE - _ZN39_INTERNAL_0f52b05c_4_k_cu_8b54fda9_28774cute1_E)
_ZN39_INTERNAL_0f52b05c_4_k_cu_8b54fda9_28774cute1_E:
	.zero		1
	.type		_ZN39_INTERNAL_0f52b05c_4_k_cu_8b54fda9_28774cuda3std3__45__cpo6cbeginE,@object
	.size		_ZN39_INTERNAL_0f52b05c_4_k_cu_8b54fda9_28774cuda3std3__45__cpo6cbeginE,(_ZN39_INTERNAL_0f52b05c_4_k_cu_8b54fda9_28774cuda3std3__48in_placeE - _ZN39_INTERNAL_0f52b05c_4_k_cu_8b54fda9_28774cuda3std3__45__cpo6cbeginE)
_ZN39_INTERNAL_0f52b05c_4_k_cu_8b54fda9_28774cuda3std3__45__cpo6cbeginE:
	.zero		1
	.type		_ZN39_INTERNAL_0f52b05c_4_k_cu_8b54fda9_28774cuda3std3__48in_placeE,@object
	.size		_ZN39_INTERNAL_0f52b05c_4_k_cu_8b54fda9_28774cuda3std3__48in_placeE,(_ZN39_INTERNAL_0f52b05c_4_k_cu_8b54fda9_28774cuda3std6ranges3__45__cpo9iter_moveE - _ZN39_INTERNAL_0f52b05c_4_k_cu_8b54fda9_28774cuda3std3__48in_placeE)
_ZN39_INTERNAL_0f52b05c_4_k_cu_8b54fda9_28774cuda3std3__48in_placeE:
	.zero		1
	.type		_ZN39_INTERNAL_0f52b05c_4_k_cu_8b54fda9_28774cuda3std6ranges3__45__cpo9iter_moveE,@object
	.size		_ZN39_INTERNAL_0f52b05c_4_k_cu_8b54fda9_28774cuda3std6ranges3__45__cpo9iter_moveE,(_ZN39_INTERNAL_0f52b05c_4_k_cu_8b54fda9_28774cuda3std3__45__cpo5beginE - _ZN39_INTERNAL_0f52b05c_4_k_cu_8b54fda9_28774cuda3std6ranges3__45__cpo9iter_moveE)
_ZN39_INTERNAL_0f52b05c_4_k_cu_8b54fda9_28774cuda3std6ranges3__45__cpo9iter_moveE:
	.zero		1
	.type		_ZN39_INTERNAL_0f52b05c_4_k_cu_8b54fda9_28774cuda3std3__45__cpo5beginE,@object
	.size		_ZN39_INTERNAL_0f52b05c_4_k_cu_8b54fda9_28774cuda3std3__45__cpo5beginE,(_ZN39_INTERNAL_0f52b05c_4_k_cu_8b54fda9_28774cuda3std3__441_GLOBAL__N__0f52b05c_4_k_cu_8b54fda9_28776ignoreE - _ZN39_INTERNAL_0f52b05c_4_k_cu_8b54fda9_28774cuda3std3__45__cpo5beginE)
_ZN39_INTERNAL_0f52b05c_4_k_cu_8b54fda9_28774cuda3std3__45__cpo5beginE:
	.zero		1
	.type		_ZN39_INTERNAL_0f52b05c_4_k_cu_8b54fda9_28774cuda3std3__441_GLOBAL__N__0f52b05c_4_k_cu_8b54fda9_28776ignoreE,@object
	.size		_ZN39_INTERNAL_0f52b05c_4_k_cu_8b54fda9_28774cuda3std3__441_GLOBAL__N__0f52b05c_4_k_cu_8b54fda9_28776ignoreE,(_ZN39_INTERNAL_0f52b05c_4_k_cu_8b54fda9_28774cute7productE - _ZN39_INTERNAL_0f52b05c_4_k_cu_8b54fda9_28774cuda3std3__441_GLOBAL__N__0f52b05c_4_k_cu_8b54fda9_28776ignoreE)
_ZN39_INTERNAL_0f52b05c_4_k_cu_8b54fda9_28774cuda3std3__441_GLOBAL__N__0f52b05c_4_k_cu_8b54fda9_28776ignoreE:
	.zero		1
	.type		_ZN39_INTERNAL_0f52b05c_4_k_cu_8b54fda9_28774cute7productE,@object
	.size		_ZN39_INTERNAL_0f52b05c_4_k_cu_8b54fda9_28774cute7productE,(_ZN39_INTERNAL_0f52b05c_4_k_cu_8b54fda9_28774cuda3std3__45__cpo3endE - _ZN39_INTERNAL_0f52b05c_4_k_cu_8b54fda9_28774cute7productE)
_ZN39_INTERNAL_0f52b05c_4_k_cu_8b54fda9_28774cute7productE:
	.zero		1
	.type		_ZN39_INTERNAL_0f52b05c_4_k_cu_8b54fda9_28774cuda3std3__45__cpo3endE,@object
	.size		_ZN39_INTERNAL_0f52b05c_4_k_cu_8b54fda9_28774cuda3std3__45__cpo3endE,(_ZN39_INTERNAL_0f52b05c_4_k_cu_8b54fda9_28774cuda3std3__419piecewise_constructE - _ZN39_INTERNAL_0f52b05c_4_k_cu_8b54fda9_28774cuda3std3__45__cpo3endE)
_ZN39_INTERNAL_0f52b05c_4_k_cu_8b54fda9_28774cuda3std3__45__cpo3endE:
	.zero		1
	.type		_ZN39_INTERNAL_0f52b05c_4_k_cu_8b54fda9_28774cuda3std3__419piecewise_constructE,@object
	.size		_ZN39_INTERNAL_0f52b05c_4_k_cu_8b54fda9_28774cuda3std3__419piecewise_constructE,(_ZN39_INTERNAL_0f52b05c_4_k_cu_8b54fda9_28774cuda3std3__45__cpo4cendE - _ZN39_INTERNAL_0f52b05c_4_k_cu_8b54fda9_28774cuda3std3__419piecewise_constructE)
_ZN39_INTERNAL_0f52b05c_4_k_cu_8b54fda9_28774cuda3std3__419piecewise_constructE:
	.zero		1
	.type		_ZN39_INTERNAL_0f52b05c_4_k_cu_8b54fda9_28774cuda3std3__45__cpo4cendE,@object
	.size		_ZN39_INTERNAL_0f52b05c_4_k_cu_8b54fda9_28774cuda3std3__45__cpo4cendE,(_ZN39_INTERNAL_0f52b05c_4_k_cu_8b54fda9_28774cuda3std6ranges3__45__cpo4swapE - _ZN39_INTERNAL_0f52b05c_4_k_cu_8b54fda9_28774cuda3std3__45__cpo4cendE)
_ZN39_INTERNAL_0f52b05c_4_k_cu_8b54fda9_28774cuda3std3__45__cpo4cendE:
	.zero		1
	.type		_ZN39_INTERNAL_0f52b05c_4_k_cu_8b54fda9_28774cuda3std6ranges3__45__cpo4swapE,@object
	.size		_ZN39_INTERNAL_0f52b05c_4_k_cu_8b54fda9_28774cuda3std6ranges3__45__cpo4swapE,(.L_8 - _ZN39_INTERNAL_0f52b05c_4_k_cu_8b54fda9_28774cuda3std6ranges3__45__cpo4swapE)
_ZN39_INTERNAL_0f52b05c_4_k_cu_8b54fda9_28774cuda3std6ranges3__45__cpo4swapE:
	.zero		1
.L_8:


//--------------------- .nv.constant0._ZN7cutlass13device_kernelINS_4gemm6kernel13GemmUniversalIN4cute5tupleIJiiiiEEENS1_10collective13CollectiveMmaINS1_34MainloopSm90TmaGmmaWarpSpecializedILi3ENS5_IJNS4_1CILi1EEENSA_ILi2EEESB_EEENS1_32KernelTmaWarpSpecializedPingpongEEENS5_IJNSA_ILi64EEESG_NSA_ILi32EEEEEENS_10bfloat16_tENS5_IJlSB_lEEESJ_SK_NS4_8TiledMMAINS4_8MMA_AtomIJNS4_4SM904GMMA27MMA_64x64x16_F32BF16BF16_SSILNSO_5MajorE0ELSQ_0ELNSO_7ScaleInE1ELSR_1EEEEEENS4_6LayoutINS5_IJSB_SB_SB_EEENS5_IJNSA_ILi0EEESW_SW_EEEEENS5_IJNS4_10UnderscoreESZ_SZ_EEEEENS4_23SM90_TMA_LOAD_MULTICASTENS4_14ComposedLayoutINS4_7SwizzleILi2ELi4ELi3EEENS4_18smem_ptr_flag_bitsILi16EEENSU_INS5_IJNSA_ILi8EEESH_EEENS5_IJSH_SB_EEEEEEEvNS4_8identityENS4_13SM90_TMA_LOADES1C_vS1D_EENS_8epilogue10collective6detail29Sm90TmaWarpSpecializedAdapterINS1H_15DefaultEpilogueISJ_SK_SK_NS1G_6thread17LinearCombinationISJ_Li1EffLNS1L_9ScaleType4KindE0ELNS_15FloatRoundStyleE2ESJ_EENS1_15EpilogueDefaultEEEEEvvEEEEvNT_6ParamsE --------------------------
	.section	.nv.constant0._ZN7cutlass13device_kernelINS_4gemm6kernel13GemmUniversalIN4cute5tupleIJiiiiEEENS1_10collective13CollectiveMmaINS1_34MainloopSm90TmaGmmaWarpSpecializedILi3ENS5_IJNS4_1CILi1EEENSA_ILi2EEESB_EEENS1_32KernelTmaWarpSpecializedPingpongEEENS5_IJNSA_ILi64EEESG_NSA_ILi32EEEEEENS_10bfloat16_tENS5_IJlSB_lEEESJ_SK_NS4_8TiledMMAINS4_8MMA_AtomIJNS4_4SM904GMMA27MMA_64x64x16_F32BF16BF16_SSILNSO_5MajorE0ELSQ_0ELNSO_7ScaleInE1ELSR_1EEEEEENS4_6LayoutINS5_IJSB_SB_SB_EEENS5_IJNSA_ILi0EEESW_SW_EEEEENS5_IJNS4_10UnderscoreESZ_SZ_EEEEENS4_23SM90_TMA_LOAD_MULTICASTENS4_14ComposedLayoutINS4_7SwizzleILi2ELi4ELi3EEENS4_18smem_ptr_flag_bitsILi16EEENSU_INS5_IJNSA_ILi8EEESH_EEENS5_IJSH_SB_EEEEEEEvNS4_8identityENS4_13SM90_TMA_LOADES1C_vS1D_EENS_8epilogue10collective6detail29Sm90TmaWarpSpecializedAdapterINS1H_15DefaultEpilogueISJ_SK_SK_NS1G_6thread17LinearCombinationISJ_Li1EffLNS1L_9ScaleType4KindE0ELNS_15FloatRoundStyleE2ESJ_EENS1_15EpilogueDefaultEEEEEvvEEEEvNT_6ParamsE,"a",@progbits
	.sectionflags	@""
	.align	4
.nv.constant0._ZN7cutlass13device_kernelINS_4gemm6kernel13GemmUniversalIN4cute5tupleIJiiiiEEENS1_10collective13CollectiveMmaINS1_34MainloopSm90TmaGmmaWarpSpecializedILi3ENS5_IJNS4_1CILi1EEENSA_ILi2EEESB_EEENS1_32KernelTmaWarpSpecializedPingpongEEENS5_IJNSA_ILi64EEESG_NSA_ILi32EEEEEENS_10bfloat16_tENS5_IJlSB_lEEESJ_SK_NS4_8TiledMMAINS4_8MMA_AtomIJNS4_4SM904GMMA27MMA_64x64x16_F32BF16BF16_SSILNSO_5MajorE0ELSQ_0ELNSO_7ScaleInE1ELSR_1EEEEEENS4_6LayoutINS5_IJSB_SB_SB_EEENS5_IJNSA_ILi0EEESW_SW_EEEEENS5_IJNS4_10UnderscoreESZ_SZ_EEEEENS4_23SM90_TMA_LOAD_MULTICASTENS4_14ComposedLayoutINS4_7SwizzleILi2ELi4ELi3EEENS4_18smem_ptr_flag_bitsILi16EEENSU_INS5_IJNSA_ILi8EEESH_EEENS5_IJSH_SB_EEEEEEEvNS4_8identityENS4_13SM90_TMA_LOADES1C_vS1D_EENS_8epilogue10collective6detail29Sm90TmaWarpSpecializedAdapterINS1H_15DefaultEpilogueISJ_SK_SK_NS1G_6thread17LinearCombinationISJ_Li1EffLNS1L_9ScaleType4KindE0ELNS_15FloatRoundStyleE2ESJ_EENS1_15EpilogueDefaultEEEEEvvEEEEvNT_6ParamsE:
	.zero		1664


//--------------------- SYMBOLS --------------------------

	.type		.nv.reservedSmem.offset0,@object
	.size		.nv.reservedSmem.offset0,0x4
	.type		__assertfail,@function
